	.target	sm_100

	.elftype	@"ET_EXEC"


//--------------------- .note.nv.tkinfo           --------------------------
	.section	.note.nv.tkinfo,"",@"SHT_NOTE"
	.sectionflags	@"SHF_NOTE_NV_TKINFO"
	.tkinfo
        /*0018*/ 	.word	0x00000081
        /*0030*/ 	.string	""
        /*0030*/ 	.string	"ptxas"
        /*0030*/ 	.string	"Cuda compilation tools, release 12.9, V12.9.86"
        /*0030*/ 	.string	"Build cuda_12.9.r12.9/compiler.36037853_0"
        /*0030*/ 	.string	"-regUsageLevel 10 -arch sm_100f -m 64 "



//--------------------- .note.nv.cuver            --------------------------
	.section	.note.nv.cuver,"",@"SHT_NOTE"
	.sectionflags	@"SHF_NOTE_NV_CUVER"
        /*0018*/ 	.short	0x0001
        /*001a*/ 	.short	0x0064
        /*001c*/ 	.short	0x0001
        /*001e*/ 	.short	0x0000
        /*0020*/ 	.short	0x0001
        /*0022*/ 	.short	0x0000


//--------------------- .nv.info                  --------------------------
	.section	.nv.info,"",@"SHT_CUDA_INFO"
	.align	4


	//----- nvinfo : EIATTR_REGCOUNT
	.align		4
        /*0000*/ 	.byte	0x04, 0x2f
        /*0002*/ 	.short	(.L_15 - .L_14)
	.align		4
.L_14:
        /*0004*/ 	.word	index@(_ZN9deep_gemm24sm100_fp8_gemm_1d1d_implILN4cute4UMMA5MajorE0ELS3_0ELj0ELj4096ELj7168ELj128ELj224ELj128ELj1ELj128ELj128ELj64ELj4ELj128ELj128ELj1ELb0ELj152ELNS_8GemmTypeE0ELb0EN7cutlass10bfloat16_tENS_16EpilogueIdentityEEEvPijjj14CUtensorMap_stS9_S9_S9_S9_)
        /*0008*/ 	.word	0x00000038


	//----- nvinfo : EIATTR_FRAME_SIZE
	.align		4
.L_15:
        /*000c*/ 	.byte	0x04, 0x11
        /*000e*/ 	.short	(.L_17 - .L_16)
	.align		4
.L_16:
        /*0010*/ 	.word	index@($__internal_3_$__cuda_sm20_div_u16)
        /*0014*/ 	.word	0x00000000


	//----- nvinfo : EIATTR_FRAME_SIZE
	.align		4
.L_17:
        /*0018*/ 	.byte	0x04, 0x11
        /*001a*/ 	.short	(.L_19 - .L_18)
	.align		4
.L_18:
        /*001c*/ 	.word	index@($__internal_2_$__cuda_sm10x_tcgen05_guardrail_trap_unallocated_columns_being_dealloced)
        /*0020*/ 	.word	0x00000000


	//----- nvinfo : EIATTR_FRAME_SIZE
	.align		4
.L_19:
        /*0024*/ 	.byte	0x04, 0x11
        /*0026*/ 	.short	(.L_21 - .L_20)
	.align		4
.L_20:
        /*0028*/ 	.word	index@($__internal_1_$__cuda_sm10x_tcgen05_guardrail_trap_phase_invalid_during_alloc)
        /*002c*/ 	.word	0x00000000


	//----- nvinfo : EIATTR_FRAME_SIZE
	.align		4
.L_21:
        /*0030*/ 	.byte	0x04, 0x11
        /*0032*/ 	.short	(.L_23 - .L_22)
	.align		4
.L_22:
        /*0034*/ 	.word	index@($__internal_0_$__cuda_sm10x_tcgen05_guardrail_trap_col_being_dealloced_not_returned_by_alloc)
        /*0038*/ 	.word	0x00000000


	//----- nvinfo : EIATTR_FRAME_SIZE
	.align		4
.L_23:
        /*003c*/ 	.byte	0x04, 0x11
        /*003e*/ 	.short	(.L_25 - .L_24)
	.align		4
.L_24:
        /*0040*/ 	.word	index@(_ZN9deep_gemm24sm100_fp8_gemm_1d1d_implILN4cute4UMMA5MajorE0ELS3_0ELj0ELj4096ELj7168ELj128ELj224ELj128ELj1ELj128ELj128ELj64ELj4ELj128ELj128ELj1ELb0ELj152ELNS_8GemmTypeE0ELb0EN7cutlass10bfloat16_tENS_16EpilogueIdentityEEEvPijjj14CUtensorMap_stS9_S9_S9_S9_)
        /*0044*/ 	.word	0x00000000


	//----- nvinfo : EIATTR_MIN_STACK_SIZE
	.align		4
.L_25:
        /*0048*/ 	.byte	0x04, 0x12
        /*004a*/ 	.short	(.L_27 - .L_26)
	.align		4
.L_26:
        /*004c*/ 	.word	index@(_ZN9deep_gemm24sm100_fp8_gemm_1d1d_implILN4cute4UMMA5MajorE0ELS3_0ELj0ELj4096ELj7168ELj128ELj224ELj128ELj1ELj128ELj128ELj64ELj4ELj128ELj128ELj1ELb0ELj152ELNS_8GemmTypeE0ELb0EN7cutlass10bfloat16_tENS_16EpilogueIdentityEEEvPijjj14CUtensorMap_stS9_S9_S9_S9_)
        /*0050*/ 	.word	0x00000000
.L_27:


//--------------------- .nv.info._ZN9deep_gemm24sm100_fp8_gemm_1d1d_implILN4cute4UMMA5MajorE0ELS3_0ELj0ELj4096ELj7168ELj128ELj224ELj128ELj1ELj128ELj128ELj64ELj4ELj128ELj128ELj1ELb0ELj152ELNS_8GemmTypeE0ELb0EN7cutlass10bfloat16_tENS_16EpilogueIdentityEEEvPijjj14CUtensorMap_stS9_S9_S9_S9_ --------------------------
	.section	.nv.info._ZN9deep_gemm24sm100_fp8_gemm_1d1d_implILN4cute4UMMA5MajorE0ELS3_0ELj0ELj4096ELj7168ELj128ELj224ELj128ELj1ELj128ELj128ELj64ELj4ELj128ELj128ELj1ELb0ELj152ELNS_8GemmTypeE0ELb0EN7cutlass10bfloat16_tENS_16EpilogueIdentityEEEvPijjj14CUtensorMap_stS9_S9_S9_S9_,"",@"SHT_CUDA_INFO"
	.sectionflags	@""
	.align	4


	//----- nvinfo : EIATTR_CUDA_API_VERSION
	.align		4
        /*0000*/ 	.byte	0x04, 0x37
        /*0002*/ 	.short	(.L_29 - .L_28)
.L_28:
        /*0004*/ 	.word	0x00000081


	//----- nvinfo : EIATTR_KPARAM_INFO
	.align		4
.L_29:
        /*0008*/ 	.byte	0x04, 0x17
        /*000a*/ 	.short	(.L_31 - .L_30)
.L_30:
        /*000c*/ 	.word	0x00000000
        /*0010*/ 	.short	0x0008
        /*0012*/ 	.short	0x0240
        /*0014*/ 	.byte	0x00, 0xf0, 0x01, 0x02


	//----- nvinfo : EIATTR_KPARAM_INFO
	.align		4
.L_31:
        /*0018*/ 	.byte	0x04, 0x17
        /*001a*/ 	.short	(.L_33 - .L_32)
.L_32:
        /*001c*/ 	.word	0x00000000
        /*0020*/ 	.short	0x0007
        /*0022*/ 	.short	0x01c0
        /*0024*/ 	.byte	0x00, 0xf0, 0x01, 0x02


	//----- nvinfo : EIATTR_KPARAM_INFO
	.align		4
.L_33:
        /*0028*/ 	.byte	0x04, 0x17
        /*002a*/ 	.short	(.L_35 - .L_34)
.L_34:
        /*002c*/ 	.word	0x00000000
        /*0030*/ 	.short	0x0006
        /*0032*/ 	.short	0x0140
        /*0034*/ 	.byte	0x00, 0xf0, 0x01, 0x02


	//----- nvinfo : EIATTR_KPARAM_INFO
	.align		4
.L_35:
        /*0038*/ 	.byte	0x04, 0x17
        /*003a*/ 	.short	(.L_37 - .L_36)
.L_36:
        /*003c*/ 	.word	0x00000000
        /*0040*/ 	.short	0x0005
        /*0042*/ 	.short	0x00c0
        /*0044*/ 	.byte	0x00, 0xf0, 0x01, 0x02


	//----- nvinfo : EIATTR_KPARAM_INFO
	.align		4
.L_37:
        /*0048*/ 	.byte	0x04, 0x17
        /*004a*/ 	.short	(.L_39 - .L_38)
.L_38:
        /*004c*/ 	.word	0x00000000
        /*0050*/ 	.short	0x0004
        /*0052*/ 	.short	0x0040
        /*0054*/ 	.byte	0x00, 0xf0, 0x01, 0x02


	//----- nvinfo : EIATTR_KPARAM_INFO
	.align		4
.L_39:
        /*0058*/ 	.byte	0x04, 0x17
        /*005a*/ 	.short	(.L_41 - .L_40)
.L_40:
        /*005c*/ 	.word	0x00000000
        /*0060*/ 	.short	0x0003
        /*0062*/ 	.short	0x0010
        /*0064*/ 	.byte	0x00, 0xf0, 0x11, 0x00


	//----- nvinfo : EIATTR_KPARAM_INFO
	.align		4
.L_41:
        /*0068*/ 	.byte	0x04, 0x17
        /*006a*/ 	.short	(.L_43 - .L_42)
.L_42:
        /*006c*/ 	.word	0x00000000
        /*0070*/ 	.short	0x0002
        /*0072*/ 	.short	0x000c
        /*0074*/ 	.byte	0x00, 0xf0, 0x11, 0x00


	//----- nvinfo : EIATTR_KPARAM_INFO
	.align		4
.L_43:
        /*0078*/ 	.byte	0x04, 0x17
        /*007a*/ 	.short	(.L_45 - .L_44)
.L_44:
        /*007c*/ 	.word	0x00000000
        /*0080*/ 	.short	0x0001
        /*0082*/ 	.short	0x0008
        /*0084*/ 	.byte	0x00, 0xf0, 0x11, 0x00


	//----- nvinfo : EIATTR_KPARAM_INFO
	.align		4
.L_45:
        /*0088*/ 	.byte	0x04, 0x17
        /*008a*/ 	.short	(.L_47 - .L_46)
.L_46:
        /*008c*/ 	.word	0x00000000
        /*0090*/ 	.short	0x0000
        /*0092*/ 	.short	0x0000
        /*0094*/ 	.byte	0x00, 0xf5, 0x21, 0x00


	//----- nvinfo : EIATTR_AT_ENTRY_FRAGMENTS
	.align		4
.L_47:
        /*0098*/ 	.byte	0x04, 0x4f
        /*009a*/ 	.short	(.L_49 - .L_48)


	//   ....[0]....
.L_48:
        /*009c*/ 	.word	0x00000004


	//----- nvinfo : EIATTR_RESERVED_SMEM_USED
	.align		4
.L_49:
        /*00a0*/ 	.byte	0x01, 0x41
	.zero		2


	//----- nvinfo : EIATTR_SPARSE_MMA_MASK
	.align		4
        /*00a4*/ 	.byte	0x03, 0x50
        /*00a6*/ 	.short	0x0000


	//----- nvinfo : EIATTR_TCGEN05_1CTA_USED
	.align		4
        /*00a8*/ 	.byte	0x01, 0x51
	.zero		2


	//----- nvinfo : EIATTR_MAXREG_COUNT
	.align		4
        /*00ac*/ 	.byte	0x03, 0x1b
        /*00ae*/ 	.short	0x00ff


	//----- nvinfo : EIATTR_NUM_BARRIERS
	.align		4
        /*00b0*/ 	.byte	0x02, 0x4c
        /*00b2*/ 	.byte	0x09
	.zero		1


	//----- nvinfo : EIATTR_INT_WARP_WIDE_INSTR_OFFSETS
	.align		4
        /*00b4*/ 	.byte	0x04, 0x31
        /*00b6*/ 	.short	(.L_51 - .L_50)


	//   ....[0]....
.L_50:
        /*00b8*/ 	.word	0x00003f80


	//   ....[1]....
        /*00bc*/ 	.word	0x00003fa0


	//----- nvinfo : EIATTR_COOP_GROUP_MASK_REGIDS
	.align		4
.L_51:
        /*00c0*/ 	.byte	0x04, 0x29
        /*00c2*/ 	.short	(.L_53 - .L_52)


	//   ....[0]....
.L_52:
        /*00c4*/ 	.word	0xffffffff


	//   ....[1]....
        /*00c8*/ 	.word	0xffffffff


	//   ....[2]....
        /*00cc*/ 	.word	0xffffffff


	//   ....[3]....
        /*00d0*/ 	.word	0xffffffff


	//   ....[4]....
        /*00d4*/ 	.word	0xffffffff


	//   ....[5]....
        /*00d8*/ 	.word	0xffffffff


	//   ....[6]....
        /*00dc*/ 	.word	0xffffffff


	//   ....[7]....
        /*00e0*/ 	.word	0xffffffff


	//   ....[8]....
        /*00e4*/ 	.word	0xffffffff


	//   ....[9]....
        /*00e8*/ 	.word	0xffffffff


	//   ....[10]....
        /*00ec*/ 	.word	0xffffffff


	//   ....[11]....
        /*00f0*/ 	.word	0xffffffff


	//   ....[12]....
        /*00f4*/ 	.word	0xffffffff


	//   ....[13]....
        /*00f8*/ 	.word	0xffffffff


	//----- nvinfo : EIATTR_COOP_GROUP_INSTR_OFFSETS
	.align		4
.L_53:
        /*00fc*/ 	.byte	0x04, 0x28
        /*00fe*/ 	.short	(.L_55 - .L_54)


	//   ....[0]....
.L_54:
        /*0100*/ 	.word	0x00000030


	//   ....[1]....
        /*0104*/ 	.word	0x00000470


	//   ....[2]....
        /*0108*/ 	.word	0x00000730


	//   ....[3]....
        /*010c*/ 	.word	0x00000b80


	//   ....[4]....
        /*0110*/ 	.word	0x00000c30


	//   ....[5]....
        /*0114*/ 	.word	0x00000ce0


	//   ....[6]....
        /*0118*/ 	.word	0x000012e0


	//   ....[7]....
        /*011c*/ 	.word	0x00001300


	//   ....[8]....
        /*0120*/ 	.word	0x00001320


	//   ....[9]....
        /*0124*/ 	.word	0x00001570


	//   ....[10]....
        /*0128*/ 	.word	0x000015a0


	//   ....[11]....
        /*012c*/ 	.word	0x000015e0


	//   ....[12]....
        /*0130*/ 	.word	0x00003ea0


	//   ....[13]....
        /*0134*/ 	.word	0x00004060


	//----- nvinfo : EIATTR_VRC_CTA_INIT_COUNT
	.align		4
.L_55:
        /*0138*/ 	.byte	0x02, 0x4a
        /*013a*/ 	.byte	0x80
	.zero		1


	//----- nvinfo : EIATTR_MBARRIER_INSTR_OFFSETS
	.align		4
        /*013c*/ 	.byte	0x04, 0x39
        /*013e*/ 	.short	(.L_57 - .L_56)


	//   ....[0]....
.L_56:
        /*0140*/ 	.word	0x00000330
        /*0144*/ 	.word	0x000000ff
        /*0148*/ 	.word	0x00031800
        /*014c*/ 	.short	0x0100
        /*014e*/ 	.byte	0x05
	.zero		1


	//   ....[1]....
        /*0150*/ 	.word	0x00000340
        /*0154*/ 	.word	0x000000ff
        /*0158*/ 	.word	0x00031820
        /*015c*/ 	.short	0x0100
        /*015e*/ 	.byte	0x05
	.zero		1


	//   ....[2]....
        /*0160*/ 	.word	0x00000350
        /*0164*/ 	.word	0x000000ff
        /*0168*/ 	.word	0x00031840
        /*016c*/ 	.short	0x0100
        /*016e*/ 	.byte	0x05
	.zero		1


	//   ....[3]....
        /*0170*/ 	.word	0x00000360
        /*0174*/ 	.word	0x000000ff
        /*0178*/ 	.word	0x00031808
        /*017c*/ 	.short	0x0100
        /*017e*/ 	.byte	0x05
	.zero		1


	//   ....[4]....
        /*0180*/ 	.word	0x00000370
        /*0184*/ 	.word	0x000000ff
        /*0188*/ 	.word	0x00031828
        /*018c*/ 	.short	0x0100
        /*018e*/ 	.byte	0x05
	.zero		1


	//   ....[5]....
        /*0190*/ 	.word	0x00000380
        /*0194*/ 	.word	0x000000ff
        /*0198*/ 	.word	0x00031848
        /*019c*/ 	.short	0x0100
        /*019e*/ 	.byte	0x05
	.zero		1


	//   ....[6]....
        /*01a0*/ 	.word	0x00000390
        /*01a4*/ 	.word	0x000000ff
        /*01a8*/ 	.word	0x00031810
        /*01ac*/ 	.short	0x0100
        /*01ae*/ 	.byte	0x05
	.zero		1


	//   ....[7]....
        /*01b0*/ 	.word	0x000003a0
        /*01b4*/ 	.word	0x000000ff
        /*01b8*/ 	.word	0x00031830
        /*01bc*/ 	.short	0x0100
        /*01be*/ 	.byte	0x05
	.zero		1


	//   ....[8]....
        /*01c0*/ 	.word	0x000003b0
        /*01c4*/ 	.word	0x000000ff
        /*01c8*/ 	.word	0x00031850
        /*01cc*/ 	.short	0x0100
        /*01ce*/ 	.byte	0x05
	.zero		1


	//   ....[9]....
        /*01d0*/ 	.word	0x000003c0
        /*01d4*/ 	.word	0x000000ff
        /*01d8*/ 	.word	0x00031818
        /*01dc*/ 	.short	0x0100
        /*01de*/ 	.byte	0x05
	.zero		1


	//   ....[10]....
        /*01e0*/ 	.word	0x000003d0
        /*01e4*/ 	.word	0x000000ff
        /*01e8*/ 	.word	0x00031838
        /*01ec*/ 	.short	0x0100
        /*01ee*/ 	.byte	0x05
	.zero		1


	//   ....[11]....
        /*01f0*/ 	.word	0x000003e0
        /*01f4*/ 	.word	0x000000ff
        /*01f8*/ 	.word	0x00031858
        /*01fc*/ 	.short	0x0100
        /*01fe*/ 	.byte	0x05
	.zero		1


	//   ....[12]....
        /*0200*/ 	.word	0x000003f0
        /*0204*/ 	.word	0x000000ff
        /*0208*/ 	.word	0x00031860
        /*020c*/ 	.short	0x0100
        /*020e*/ 	.byte	0x05
	.zero		1


	//   ....[13]....
        /*0210*/ 	.word	0x00000400
        /*0214*/ 	.word	0x000000ff
        /*0218*/ 	.word	0x00031870
        /*021c*/ 	.short	0x0100
        /*021e*/ 	.byte	0x05
	.zero		1


	//   ....[14]....
        /*0220*/ 	.word	0x00000410
        /*0224*/ 	.word	0x000000ff
        /*0228*/ 	.word	0x00031868
        /*022c*/ 	.short	0x0100
        /*022e*/ 	.byte	0x05
	.zero		1


	//   ....[15]....
        /*0230*/ 	.word	0x00000420
        /*0234*/ 	.word	0x000000ff
        /*0238*/ 	.word	0x00031878
        /*023c*/ 	.short	0x0100
        /*023e*/ 	.byte	0x05
	.zero		1


	//   ....[16]....
        /*0240*/ 	.word	0x00000a30
        /*0244*/ 	.word	0x00000002
        /*0248*/ 	.word	0x00031800
        /*024c*/ 	.short	0x010a
        /*024e*/ 	.byte	0xff
	.zero		1


	//   ....[17]....
        /*0250*/ 	.word	0x00000dc0
        /*0254*/ 	.word	0x00000002
        /*0258*/ 	.word	0x00000000
        /*025c*/ 	.short	0x0101
        /*025e*/ 	.byte	0xff
	.zero		1


	//   ....[18]....
        /*0260*/ 	.word	0x000010f0
        /*0264*/ 	.word	0x00000000
        /*0268*/ 	.word	0x00031870
        /*026c*/ 	.short	0x010a
        /*026e*/ 	.byte	0x08
	.zero		1


	//   ....[19]....
        /*0270*/ 	.word	0x00001170
        /*0274*/ 	.word	0x000000ff
        /*0278*/ 	.word	0x00031840
        /*027c*/ 	.short	0x010a
        /*027e*/ 	.byte	0x0a
	.zero		1


	//   ....[20]....
        /*0280*/ 	.word	0x00001540
        /*0284*/ 	.word	0x000000ff
        /*0288*/ 	.word	0x00031840
        /*028c*/ 	.short	0x010a
        /*028e*/ 	.byte	0x0d
	.zero		1


	//   ....[21]....
        /*0290*/ 	.word	0x00001b20
        /*0294*/ 	.word	0x00000003
        /*0298*/ 	.word	0x00031820
        /*029c*/ 	.short	0x010a
        /*029e*/ 	.byte	0xff
	.zero		1


	//   ....[22]....
        /*02a0*/ 	.word	0x00001dc0
        /*02a4*/ 	.word	0x00000003
        /*02a8*/ 	.word	0x00031828
        /*02ac*/ 	.short	0x010a
        /*02ae*/ 	.byte	0xff
	.zero		1


	//   ....[23]....
        /*02b0*/ 	.word	0x00001f20
        /*02b4*/ 	.word	0x00000003
        /*02b8*/ 	.word	0x00031830
        /*02bc*/ 	.short	0x010a
        /*02be*/ 	.byte	0xff
	.zero		1


	//   ....[24]....
        /*02c0*/ 	.word	0x00002070
        /*02c4*/ 	.word	0x00000003
        /*02c8*/ 	.word	0x00031838
        /*02cc*/ 	.short	0x010a
        /*02ce*/ 	.byte	0xff
	.zero		1


	//   ....[25]....
        /*02d0*/ 	.word	0x00002560
        /*02d4*/ 	.word	0x00000002
        /*02d8*/ 	.word	0x00031860
        /*02dc*/ 	.short	0x010a
        /*02de*/ 	.byte	0xff
	.zero		1


	//   ....[26]....
        /*02e0*/ 	.word	0x00003d20
        /*02e4*/ 	.word	0x00000002
        /*02e8*/ 	.word	0x00000000
        /*02ec*/ 	.short	0x0101
        /*02ee*/ 	.byte	0xff
	.zero		1


	//   ....[27]....
        /*02f0*/ 	.word	0x00004090
        /*02f4*/ 	.word	0x00000002
        /*02f8*/ 	.word	0x00031800
        /*02fc*/ 	.short	0x010a
        /*02fe*/ 	.byte	0xff
	.zero		1


	//   ....[28]....
        /*0300*/ 	.word	0x00004110
        /*0304*/ 	.word	0x00000000
        /*0308*/ 	.word	0x00031870
        /*030c*/ 	.short	0x010a
        /*030e*/ 	.byte	0xff
	.zero		1


	//   ....[29]....
        /*0310*/ 	.word	0x00004180
        /*0314*/ 	.word	0x00000002
        /*0318*/ 	.word	0x00031840
        /*031c*/ 	.short	0x010a
        /*031e*/ 	.byte	0xff
	.zero		1


	//   ....[30]....
        /*0320*/ 	.word	0x000041f0
        /*0324*/ 	.word	0x00000002
        /*0328*/ 	.word	0x00031840
        /*032c*/ 	.short	0x010a
        /*032e*/ 	.byte	0xff
	.zero		1


	//   ....[31]....
        /*0330*/ 	.word	0x00004260
        /*0334*/ 	.word	0x00000003
        /*0338*/ 	.word	0x00031820
        /*033c*/ 	.short	0x010a
        /*033e*/ 	.byte	0xff
	.zero		1


	//   ....[32]....
        /*0340*/ 	.word	0x000042c0
        /*0344*/ 	.word	0x00000003
        /*0348*/ 	.word	0x00031828
        /*034c*/ 	.short	0x010a
        /*034e*/ 	.byte	0xff
	.zero		1


	//   ....[33]....
        /*0350*/ 	.word	0x00004320
        /*0354*/ 	.word	0x00000003
        /*0358*/ 	.word	0x00031830
        /*035c*/ 	.short	0x010a
        /*035e*/ 	.byte	0xff
	.zero		1


	//   ....[34]....
        /*0360*/ 	.word	0x00004390
        /*0364*/ 	.word	0x00000003
        /*0368*/ 	.word	0x00031838
        /*036c*/ 	.short	0x010a
        /*036e*/ 	.byte	0xff
	.zero		1


	//   ....[35]....
        /*0370*/ 	.word	0x000043f0
        /*0374*/ 	.word	0x00000002
        /*0378*/ 	.word	0x00031860
        /*037c*/ 	.short	0x010a
        /*037e*/ 	.byte	0xff
	.zero		1


	//----- nvinfo : EIATTR_NUM_MBARRIERS
	.align		4
.L_57:
        /*0380*/ 	.byte	0x03, 0x38
        /*0382*/ 	.short	0x0010


	//----- nvinfo : EIATTR_EXIT_INSTR_OFFSETS
	.align		4
        /*0384*/ 	.byte	0x04, 0x1c
        /*0386*/ 	.short	(.L_59 - .L_58)


	//   ....[0]....
.L_58:
        /*0388*/ 	.word	0x00000830


	//   ....[1]....
        /*038c*/ 	.word	0x00000e20


	//   ....[2]....
        /*0390*/ 	.word	0x00000ef0


	//   ....[3]....
        /*0394*/ 	.word	0x00001860


	//   ....[4]....
        /*0398*/ 	.word	0x000018d0


	//   ....[5]....
        /*039c*/ 	.word	0x00002200


	//   ....[6]....
        /*03a0*/ 	.word	0x00002260


	//   ....[7]....
        /*03a4*/ 	.word	0x00003e80


	//   ....[8]....
        /*03a8*/ 	.word	0x00004070


	//----- nvinfo : EIATTR_MAX_THREADS
	.align		4
.L_59:
        /*03ac*/ 	.byte	0x04, 0x05
        /*03ae*/ 	.short	(.L_61 - .L_60)
.L_60:
        /*03b0*/ 	.word	0x00000100
        /*03b4*/ 	.word	0x00000001
        /*03b8*/ 	.word	0x00000001


	//----- nvinfo : EIATTR_CRS_STACK_SIZE
	.align		4
.L_61:
        /*03bc*/ 	.byte	0x04, 0x1e
        /*03be*/ 	.short	(.L_63 - .L_62)
.L_62:
        /*03c0*/ 	.word	0x00000000


	//----- nvinfo : EIATTR_CBANK_PARAM_SIZE
	.align		4
.L_63:
        /*03c4*/ 	.byte	0x03, 0x19
        /*03c6*/ 	.short	0x02c0


	//----- nvinfo : EIATTR_PARAM_CBANK
	.align		4
        /*03c8*/ 	.byte	0x04, 0x0a
        /*03ca*/ 	.short	(.L_65 - .L_64)
	.align		4
.L_64:
        /*03cc*/ 	.word	index@(.nv.constant0._ZN9deep_gemm24sm100_fp8_gemm_1d1d_implILN4cute4UMMA5MajorE0ELS3_0ELj0ELj4096ELj7168ELj128ELj224ELj128ELj1ELj128ELj128ELj64ELj4ELj128ELj128ELj1ELb0ELj152ELNS_8GemmTypeE0ELb0EN7cutlass10bfloat16_tENS_16EpilogueIdentityEEEvPijjj14CUtensorMap_stS9_S9_S9_S9_)
        /*03d0*/ 	.short	0x0380
        /*03d2*/ 	.short	0x02c0


	//----- nvinfo : EIATTR_SW_WAR
	.align		4
.L_65:
        /*03d4*/ 	.byte	0x04, 0x36
        /*03d6*/ 	.short	(.L_67 - .L_66)
.L_66:
        /*03d8*/ 	.word	0x00000008
.L_67:


//--------------------- .nv.compat                --------------------------
	.section	.nv.compat,"",@"SHT_CUDA_COMPAT_INFO"
	.align	4
        /*0000*/ 	.byte	0x02, 0x02, 0x02, 0x00, 0x02, 0x05, 0x05, 0x00, 0x02, 0x03, 0x01, 0x00, 0x02, 0x06, 0x01, 0x00


//--------------------- .nv.callgraph             --------------------------
	.section	.nv.callgraph,"",@"SHT_CUDA_CALLGRAPH"
	.align	4
	.sectionentsize	8
	.align		4
        /*0000*/ 	.word	0x00000000
	.align		4
        /*0004*/ 	.word	0xffffffff
	.align		4
        /*0008*/ 	.word	0x00000000
	.align		4
        /*000c*/ 	.word	0xfffffffe
	.align		4
        /*0010*/ 	.word	0x00000000
	.align		4
        /*0014*/ 	.word	0xfffffffd
	.align		4
        /*0018*/ 	.word	0x00000000
	.align		4
        /*001c*/ 	.word	0xfffffffc


//--------------------- .nv.constant4             --------------------------
	.section	.nv.constant4,"a",@progbits
	.align	8
	.align		8
.nv.constant4:
        /*0000*/ 	.dword	_ZN47_INTERNAL_7c5d29ed_9_kernel_cu_1dcd63d0_28963964cuda3std3__45__cpo5beginE
	.align		8
        /*0008*/ 	.dword	_ZN47_INTERNAL_7c5d29ed_9_kernel_cu_1dcd63d0_28963964cuda3std3__45__cpo3endE
	.align		8
        /*0010*/ 	.dword	_ZN47_INTERNAL_7c5d29ed_9_kernel_cu_1dcd63d0_28963964cuda3std3__45__cpo6cbeginE
	.align		8
        /*0018*/ 	.dword	_ZN47_INTERNAL_7c5d29ed_9_kernel_cu_1dcd63d0_28963964cuda3std3__45__cpo4cendE
	.align		8
        /*0020*/ 	.dword	_ZN47_INTERNAL_7c5d29ed_9_kernel_cu_1dcd63d0_28963964cuda3std3__449_GLOBAL__N__7c5d29ed_9_kernel_cu_1dcd63d0_28963966ignoreE
	.align		8
        /*0028*/ 	.dword	_ZN47_INTERNAL_7c5d29ed_9_kernel_cu_1dcd63d0_28963964cuda3std3__419piecewise_constructE
	.align		8
        /*0030*/ 	.dword	_ZN47_INTERNAL_7c5d29ed_9_kernel_cu_1dcd63d0_28963964cuda3std3__48in_placeE
	.align		8
        /*0038*/ 	.dword	_ZN47_INTERNAL_7c5d29ed_9_kernel_cu_1dcd63d0_28963964cuda3std6ranges3__45__cpo4swapE
	.align		8
        /*0040*/ 	.dword	_ZN47_INTERNAL_7c5d29ed_9_kernel_cu_1dcd63d0_28963964cuda3std6ranges3__45__cpo9iter_moveE
	.align		8
        /*0048*/ 	.dword	_ZN47_INTERNAL_7c5d29ed_9_kernel_cu_1dcd63d0_28963964cute7productE
	.align		8
        /*0050*/ 	.dword	_ZN47_INTERNAL_7c5d29ed_9_kernel_cu_1dcd63d0_28963964cute1_E


//--------------------- .text._ZN9deep_gemm24sm100_fp8_gemm_1d1d_implILN4cute4UMMA5MajorE0ELS3_0ELj0ELj4096ELj7168ELj128ELj224ELj128ELj1ELj128ELj128ELj64ELj4ELj128ELj128ELj1ELb0ELj152ELNS_8GemmTypeE0ELb0EN7cutlass10bfloat16_tENS_16EpilogueIdentityEEEvPijjj14CUtensorMap_stS9_S9_S9_S9_ --------------------------
	.section	.text._ZN9deep_gemm24sm100_fp8_gemm_1d1d_implILN4cute4UMMA5MajorE0ELS3_0ELj0ELj4096ELj7168ELj128ELj224ELj128ELj1ELj128ELj128ELj64ELj4ELj128ELj128ELj1ELb0ELj152ELNS_8GemmTypeE0ELb0EN7cutlass10bfloat16_tENS_16EpilogueIdentityEEEvPijjj14CUtensorMap_stS9_S9_S9_S9_,"ax",@progbits
	.align	128
        .global         _ZN9deep_gemm24sm100_fp8_gemm_1d1d_implILN4cute4UMMA5MajorE0ELS3_0ELj0ELj4096ELj7168ELj128ELj224ELj128ELj1ELj128ELj128ELj64ELj4ELj128ELj128ELj1ELb0ELj152ELNS_8GemmTypeE0ELb0EN7cutlass10bfloat16_tENS_16EpilogueIdentityEEEvPijjj14CUtensorMap_stS9_S9_S9_S9_
        .type           _ZN9deep_gemm24sm100_fp8_gemm_1d1d_implILN4cute4UMMA5MajorE0ELS3_0ELj0ELj4096ELj7168ELj128ELj224ELj128ELj1ELj128ELj128ELj64ELj4ELj128ELj128ELj1ELb0ELj152ELNS_8GemmTypeE0ELb0EN7cutlass10bfloat16_tENS_16EpilogueIdentityEEEvPijjj14CUtensorMap_stS9_S9_S9_S9_,@function
        .size           _ZN9deep_gemm24sm100_fp8_gemm_1d1d_implILN4cute4UMMA5MajorE0ELS3_0ELj0ELj4096ELj7168ELj128ELj224ELj128ELj1ELj128ELj128ELj64ELj4ELj128ELj128ELj1ELb0ELj152ELNS_8GemmTypeE0ELb0EN7cutlass10bfloat16_tENS_16EpilogueIdentityEEEvPijjj14CUtensorMap_stS9_S9_S9_S9_,(.L_x_81 - _ZN9deep_gemm24sm100_fp8_gemm_1d1d_implILN4cute4UMMA5MajorE0ELS3_0ELj0ELj4096ELj7168ELj128ELj224ELj128ELj1ELj128ELj128ELj64ELj4ELj128ELj128ELj1ELb0ELj152ELNS_8GemmTypeE0ELb0EN7cutlass10bfloat16_tENS_16EpilogueIdentityEEEvPijjj14CUtensorMap_stS9_S9_S9_S9_)
        .other          _ZN9deep_gemm24sm100_fp8_gemm_1d1d_implILN4cute4UMMA5MajorE0ELS3_0ELj0ELj4096ELj7168ELj128ELj224ELj128ELj1ELj128ELj128ELj64ELj4ELj128ELj128ELj1ELb0ELj152ELNS_8GemmTypeE0ELb0EN7cutlass10bfloat16_tENS_16EpilogueIdentityEEEvPijjj14CUtensorMap_stS9_S9_S9_S9_,@"STO_CUDA_ENTRY STV_DEFAULT"
_ZN9deep_gemm24sm100_fp8_gemm_1d1d_implILN4cute4UMMA5MajorE0ELS3_0ELj0ELj4096ELj7168ELj128ELj224ELj128ELj1ELj128ELj128ELj64ELj4ELj128ELj128ELj1ELb0ELj152ELNS_8GemmTypeE0ELb0EN7cutlass10bfloat16_tENS_16EpilogueIdentityEEEvPijjj14CUtensorMap_stS9_S9_S9_S9_:
.text._ZN9deep_gemm24sm100_fp8_gemm_1d1d_implILN4cute4UMMA5MajorE0ELS3_0ELj0ELj4096ELj7168ELj128ELj224ELj128ELj1ELj128ELj128ELj64ELj4ELj128ELj128ELj1ELb0ELj152ELNS_8GemmTypeE0ELb0EN7cutlass10bfloat16_tENS_16EpilogueIdentityEEEvPijjj14CUtensorMap_stS9_S9_S9_S9_:
[----:B------:R-:W1:Y:S01]  /*0000*/  LDC R1, c[0x0][0x37c] ;  /* 0x0000df00ff017b82 */ /* 0x000e620000000800 */
[----:B------:R-:W2:Y:S02]  /*0010*/  S2R R0, SR_TID.X ;  /* 0x0000000000007919 */ /* 0x000ea40000002100 */
[----:B--2---:R-:W-:-:S05]  /*0020*/  SHF.R.U32.HI R0, RZ, 0x5, R0 ;  /* 0x00000005ff007819 */ /* 0x004fca0000011600 */
[----:B------:R-:W2:Y:S02]  /*0030*/  SHFL.IDX PT, R3, R0, RZ, 0x1f ;  /* 0x00001fff00037589 */ /* 0x000ea400000e0000 */
[----:B--2---:R-:W-:-:S13]  /*0040*/  ISETP.NE.AND P0, PT, R3, 0x2, PT ;  /* 0x000000020300780c */ /* 0x004fda0003f05270 */
[----:B-1----:R-:W-:Y:S05]  /*0050*/  @!P0 BRA `(.L_x_0) ;  /* 0x0000000400008947 */ /* 0x002fea0003800000 */
[----:B------:R-:W-:-:S13]  /*0060*/  ISETP.NE.AND P0, PT, R3, 0x1, PT ;  /* 0x000000010300780c */ /* 0x000fda0003f05270 */
[----:B------:R-:W-:Y:S05]  /*0070*/  @!P0 BRA `(.L_x_1) ;  /* 0x0000000000608947 */ /* 0x000fea0003800000 */
[----:B------:R-:W-:-:S13]  /*0080*/  ISETP.NE.AND P0, PT, R3, RZ, PT ;  /* 0x000000ff0300720c */ /* 0x000fda0003f05270 */
[----:B------:R-:W-:Y:S05]  /*0090*/  @P0 BRA `(.L_x_2) ;  /* 0x0000000400a80947 */ /* 0x000fea0003800000 */
[----:B------:R-:W-:Y:S01]  /*00a0*/  ELECT P0, URZ, PT ;  /* 0x0000000000ff782f */ /* 0x000fe20003800000 */
[----:B------:R-:W-:-:S12]  /*00b0*/  BSSY.RECONVERGENT B0, `(.L_x_3) ;  /* 0x0000013000007945 */ /* 0x000fd80003800200 */
[----:B------:R-:W-:Y:S05]  /*00c0*/  @!P0 BRA `(.L_x_4) ;  /* 0x0000000000448947 */ /* 0x000fea0003800000 */
[----:B------:R-:W1:Y:S02]  /*00d0*/  LDCU.64 UR4, c[0x0][0x348] ;  /* 0x00006900ff0477ac */ /* 0x000e640008000a00 */
[----:B-1----:R-:W-:Y:S02]  /*00e0*/  UIADD3 UR12, UP4, UPT, UR4, 0x40, URZ ;  /* 0x00000040040c7890 */ /* 0x002fe4000ff9e0ff */
[----:B------:R-:W-:Y:S02]  /*00f0*/  UIADD3 UR10, UP3, UPT, UR4, 0xc0, URZ ;  /* 0x000000c0040a7890 */ /* 0x000fe4000ff7e0ff */
[----:B------:R-:W-:Y:S02]  /*0100*/  UIADD3 UR8, UP2, UPT, UR4, 0x140, URZ ;  /* 0x0000014004087890 */ /* 0x000fe4000ff5e0ff */
[----:B------:R-:W-:Y:S02]  /*0110*/  UIADD3 UR6, UP1, UPT, UR4, 0x1c0, URZ ;  /* 0x000001c004067890 */ /* 0x000fe4000ff3e0ff */
[----:B------:R-:W-:-:S02]  /*0120*/  UIADD3 UR4, UP0, UPT, UR4, 0x240, URZ ;  /* 0x0000024004047890 */ /* 0x000fc4000ff1e0ff */
[----:B------:R-:W-:Y:S02]  /*0130*/  UIADD3.X UR13, UPT, UPT, URZ, UR5, URZ, UP4, !UPT ;  /* 0x00000005ff0d7290 */ /* 0x000fe4000a7fe4ff */
[----:B------:R-:W-:Y:S02]  /*0140*/  UIADD3.X UR11, UPT, UPT, URZ, UR5, URZ, UP3, !UPT ;  /* 0x00000005ff0b7290 */ /* 0x000fe40009ffe4ff */
[----:B------:R-:W-:Y:S02]  /*0150*/  UIADD3.X UR9, UPT, UPT, URZ, UR5, URZ, UP2, !UPT ;  /* 0x00000005ff097290 */ /* 0x000fe400097fe4ff */
[----:B------:R-:W-:Y:S02]  /*0160*/  UIADD3.X UR7, UPT, UPT, URZ, UR5, URZ, UP1, !UPT ;  /* 0x00000005ff077290 */ /* 0x000fe40008ffe4ff */
[----:B------:R-:W-:Y:S01]  /*0170*/  UIADD3.X UR5, UPT, UPT, URZ, UR5, URZ, UP0, !UPT ;  /* 0x00000005ff057290 */ /* 0x000fe200087fe4ff */
[----:B------:R1:W-:Y:S02]  /*0180*/  UTMACCTL.PF [UR12] ;  /* 0x000000000c0079b9 */ /* 0x0003e40008040000 */
[----:B------:R1:W-:Y:S02]  /*0190*/  UTMACCTL.PF [UR10] ;  /* 0x000000000a0079b9 */ /* 0x0003e40008040000 */
[----:B------:R1:W-:Y:S02]  /*01a0*/  UTMACCTL.PF [UR8] ;  /* 0x00000000080079b9 */ /* 0x0003e40008040000 */
[----:B------:R1:W-:Y:S02]  /*01b0*/  UTMACCTL.PF [UR6] ;  /* 0x00000000060079b9 */ /* 0x0003e40008040000 */
[----:B------:R1:W-:Y:S02]  /*01c0*/  UTMACCTL.PF [UR4] ;  /* 0x00000000040079b9 */ /* 0x0003e40008040000 */
[----:B-1----:R-:W-:Y:S01]  /*01d0*/  NOP ;  /* 0x0000000000007918 */ /* 0x002fe20000000000 */
.L_x_4:
[----:B------:R-:W-:Y:S05]  /*01e0*/  BSYNC.RECONVERGENT B0 ;  /* 0x0000000000007941 */ /* 0x000fea0003800200 */
.L_x_3:
[----:B------:R-:W-:Y:S05]  /*01f0*/  BRA `(.L_x_2) ;  /* 0x0000000400507947 */ /* 0x000fea0003800000 */
.L_x_1:
[----:B------:R-:W-:Y:S01]  /*0200*/  ELECT P0, URZ, PT ;  /* 0x0000000000ff782f */ /* 0x000fe20003800000 */
[----:B------:R-:W-:-:S12]  /*0210*/  BSSY.RECONVERGENT B0, `(.L_x_5) ;  /* 0x0000023000007945 */ /* 0x000fd80003800200 */
[----:B------:R-:W-:Y:S05]  /*0220*/  @!P0 BRA `(.L_x_6) ;  /* 0x0000000000848947 */ /* 0x000fea0003800000 */
[----:B------:R-:W1:Y:S01]  /*0230*/  S2UR UR5, SR_CgaCtaId ;  /* 0x00000000000579c3 */ /* 0x000e620000008800 */
[----:B------:R-:W-:Y:S01]  /*0240*/  UMOV UR7, 0x400 ;  /* 0x0000040000077882 */ /* 0x000fe20000000000 */
[----:B------:R-:W-:Y:S01]  /*0250*/  UMOV UR6, 0x1 ;  /* 0x0000000100067882 */ /* 0x000fe20000000000 */
[----:B------:R-:W-:Y:S02]  /*0260*/  UMOV UR4, 0x20 ;  /* 0x0000002000047882 */ /* 0x000fe40000000000 */
[----:B------:R-:W-:-:S04]  /*0270*/  UIADD3 UR8, UPT, UPT, -UR4, 0x100000, URZ ;  /* 0x0010000004087890 */ /* 0x000fc8000fffe1ff */
[----:B------:R-:W-:Y:S02]  /*0280*/  USHF.L.U32 UR9, UR8, 0xb, URZ ;  /* 0x0000000b08097899 */ /* 0x000fe400080006ff */
[----:B------:R-:W-:Y:S01]  /*0290*/  USHF.L.U32 UR8, UR8, 0x1, URZ ;  /* 0x0000000108087899 */ /* 0x000fe200080006ff */
[----:B------:R-:W-:Y:S02]  /*02a0*/  UMOV UR4, 0x80 ;  /* 0x0000008000047882 */ /* 0x000fe40000000000 */
[----:B------:R-:W-:-:S04]  /*02b0*/  UIADD3 UR10, UPT, UPT, -UR4, 0x100000, URZ ;  /* 0x00100000040a7890 */ /* 0x000fc8000fffe1ff */
[----:B------:R-:W-:Y:S02]  /*02c0*/  USHF.L.U32 UR11, UR10, 0xb, URZ ;  /* 0x0000000b0a0b7899 */ /* 0x000fe400080006ff */
[----:B------:R-:W-:Y:S02]  /*02d0*/  USHF.L.U32 UR10, UR10, 0x1, URZ ;  /* 0x000000010a0a7899 */ /* 0x000fe400080006ff */
[----:B-1----:R-:W-:Y:S02]  /*02e0*/  ULEA UR5, UR5, UR7, 0x18 ;  /* 0x0000000705057291 */ /* 0x002fe4000f8ec0ff */
[----:B------:R-:W-:-:S04]  /*02f0*/  UIADD3 UR6, UPT, UPT, -UR6, 0x100000, URZ ;  /* 0x0010000006067890 */ /* 0x000fc8000fffe1ff */
[----:B------:R-:W-:Y:S02]  /*0300*/  USHF.L.U32 UR7, UR6, 0xb, URZ ;  /* 0x0000000b06077899 */ /* 0x000fe400080006ff */
[----:B------:R-:W-:Y:S01]  /*0310*/  USHF.L.U32 UR6, UR6, 0x1, URZ ;  /* 0x0000000106067899 */ /* 0x000fe200080006ff */
[----:B------:R-:W1:Y:S11]  /*0320*/  FENCE.VIEW.ASYNC.S ;  /* 0x00000000000073c6 */ /* 0x000e760000000000 */
[----:B-1----:R1:W2:Y:S01]  /*0330*/  SYNCS.EXCH.64 URZ, [UR5+0x31800], UR6 ;  /* 0x0318000605ff75b2 */ /* 0x0022a20008000100 */
[----:B------:R1:W3:Y:S01]  /*0340*/  SYNCS.EXCH.64 URZ, [UR5+0x31820], UR6 ;  /* 0x0318200605ff75b2 */ /* 0x0002e20008000100 */
[----:B------:R1:W4:Y:S01]  /*0350*/  SYNCS.EXCH.64 URZ, [UR5+0x31840], UR8 ;  /* 0x0318400805ff75b2 */ /* 0x0003220008000100 */
[----:B------:R1:W5:Y:S01]  /*0360*/  SYNCS.EXCH.64 URZ, [UR5+0x31808], UR6 ;  /* 0x0318080605ff75b2 */ /* 0x0003620008000100 */
[----:B------:R1:W1:Y:S01]  /*0370*/  SYNCS.EXCH.64 URZ, [UR5+0x31828], UR6 ;  /* 0x0318280605ff75b2 */ /* 0x0002620008000100 */
        /* <DEDUP_REMOVED lines=11> */
[----:B------:R-:W-:Y:S01]  /*0430*/  NOP ;  /* 0x0000000000007918 */ /* 0x000fe20000000000 */
.L_x_6:
[----:B-1----:R-:W-:Y:S05]  /*0440*/  BSYNC.RECONVERGENT B0 ;  /* 0x0000000000007941 */ /* 0x002fea0003800200 */
.L_x_5:
[----:B------:R-:W-:Y:S05]  /*0450*/  BRA `(.L_x_2) ;  /* 0x0000000000b87947 */ /* 0x000fea0003800000 */
.L_x_0:
[----:B------:R-:W1:Y:S01]  /*0460*/  S2UR UR6, SR_CgaCtaId ;  /* 0x00000000000679c3 */ /* 0x000e620000008800 */
[----:B------:R-:W-:Y:S01]  /*0470*/  NOP ;  /* 0x0000000000007918 */ /* 0x000fe20000000000 */
[----:B------:R-:W-:Y:S01]  /*0480*/  UMOV UR4, 0x40 ;  /* 0x0000004000047882 */ /* 0x000fe20000000000 */
[----:B------:R-:W-:Y:S01]  /*0490*/  UMOV UR5, 0x400 ;  /* 0x0000040000057882 */ /* 0x000fe20000000000 */
[----:B-1----:R-:W-:Y:S02]  /*04a0*/  ULEA UR4, UR6, UR4, 0x18 ;  /* 0x0000000406047291 */ /* 0x002fe4000f8ec0ff */
[----:B------:R-:W-:-:S07]  /*04b0*/  ULEA UR5, UR6, UR5, 0x18 ;  /* 0x0000000506057291 */ /* 0x000fce000f8ec0ff */
[----:B------:R-:W1:Y:S02]  /*04c0*/  LDS.U8 R0, [UR4] ;  /* 0x00000004ff007984 */ /* 0x000e640008000000 */
[----:B-1----:R-:W-:-:S13]  /*04d0*/  ISETP.NE.AND P0, PT, R0, RZ, PT ;  /* 0x000000ff0000720c */ /* 0x002fda0003f05270 */
[----:B------:R-:W-:Y:S05]  /*04e0*/  @P0 BRA `(.L_x_7) ;  /* 0x00000000007c0947 */ /* 0x000fea0003800000 */
[----:B------:R-:W-:-:S13]  /*04f0*/  ELECT P0, URZ, PT ;  /* 0x0000000000ff782f */ /* 0x000fda0003800000 */
[----:B------:R-:W-:Y:S05]  /*0500*/  @!P0 BRA `(.L_x_8) ;  /* 0x0000000000848947 */ /* 0x000fea0003800000 */
[----:B------:R-:W-:Y:S01]  /*0510*/  UMOV UR4, 0x10 ;  /* 0x0000001000047882 */ /* 0x000fe20000000000 */
[----:B------:R-:W-:-:S04]  /*0520*/  IMAD.MOV.U32 R2, RZ, RZ, 0xffff ;  /* 0x0000ffffff027424 */ /* 0x000fc800078e00ff */
[----:B------:R-:W-:Y:S04]  /*0530*/  DEPBAR.LE SB1, 0x36 ;  /* 0x00009d800000791a */ /* 0x000fe80000000000 */
[----:B------:R-:W1:Y:S02]  /*0540*/  UTCATOMSWS.FIND_AND_SET.ALIGN UP0, UR4, UR4 ;  /* 0x00000004000475e3 */ /* 0x000e640008000800 */
[----:B-1----:R-:W-:Y:S01]  /*0550*/  PLOP3.LUT P0, PT, PT, PT, UP0, 0x80, 0x8 ;  /* 0x000000000008781c */ /* 0x002fe20003f0f008 */
[----:B------:R-:W-:-:S03]  /*0560*/  IMAD.U32 R7, RZ, RZ, UR4 ;  /* 0x00000004ff077e24 */ /* 0x000fc6000f8e00ff */
[----:B------:R-:W-:-:S04]  /*0570*/  SEL R0, RZ, 0xffffffff, !P0 ;  /* 0xffffffffff007807 */ /* 0x000fc80004000000 */
[----:B------:R-:W-:Y:S01]  /*0580*/  ISETP.NE.AND P0, PT, R0, RZ, PT ;  /* 0x000000ff0000720c */ /* 0x000fe20003f05270 */
[----:B------:R-:W-:-:S12]  /*0590*/  IMAD.MOV.U32 R0, RZ, RZ, 0x1 ;  /* 0x00000001ff007424 */ /* 0x000fd800078e00ff */
[----:B------:R-:W-:Y:S05]  /*05a0*/  @P0 BRA `(.L_x_9) ;  /* 0x0000000000240947 */ /* 0x000fea0003800000 */
.L_x_10:
[----:B------:R-:W-:Y:S05]  /*05b0*/  NANOSLEEP 0x64 ;  /* 0x000000640000795d */ /* 0x000fea0003800000 */
[----:B------:R-:W-:-:S05]  /*05c0*/  UMOV UR4, 0x10 ;  /* 0x0000001000047882 */ /* 0x000fca0000000000 */
[----:B------:R-:W-:Y:S04]  /*05d0*/  DEPBAR.LE SB1, 0x36 ;  /* 0x00009d800000791a */ /* 0x000fe80000000000 */
[----:B------:R-:W1:Y:S02]  /*05e0*/  UTCATOMSWS.FIND_AND_SET.ALIGN UP0, UR4, UR4 ;  /* 0x00000004000475e3 */ /* 0x000e640008000800 */
[----:B-1----:R-:W-:Y:S01]  /*05f0*/  PLOP3.LUT P0, PT, PT, PT, UP0, 0x80, 0x8 ;  /* 0x000000000008781c */ /* 0x002fe20003f0f008 */
[----:B------:R-:W-:-:S03]  /*0600*/  IMAD.U32 R7, RZ, RZ, UR4 ;  /* 0x00000004ff077e24 */ /* 0x000fc6000f8e00ff */
[----:B------:R-:W-:-:S04]  /*0610*/  SEL R4, RZ, 0xffffffff, !P0 ;  /* 0xffffffffff047807 */ /* 0x000fc80004000000 */
[----:B------:R-:W-:-:S13]  /*0620*/  ISETP.NE.AND P0, PT, R4, RZ, PT ;  /* 0x000000ff0400720c */ /* 0x000fda0003f05270 */
[----:B------:R-:W-:Y:S05]  /*0630*/  @!P0 BRA `(.L_x_10) ;  /* 0xfffffffc00dc8947 */ /* 0x000fea000383ffff */
.L_x_9:
[C---:B------:R-:W-:Y:S01]  /*0640*/  VIADD R5, R7.reuse, 0x10 ;  /* 0x0000001007057836 */ /* 0x040fe20000000000 */
[----:B------:R-:W-:Y:S01]  /*0650*/  UMOV UR4, 0x50 ;  /* 0x0000005000047882 */ /* 0x000fe20000000000 */
[----:B------:R-:W-:Y:S01]  /*0660*/  SHF.L.U32 R2, R2, R7, RZ ;  /* 0x0000000702027219 */ /* 0x000fe200000006ff */
[----:B------:R-:W-:Y:S01]  /*0670*/  ULEA UR4, UR6, UR4, 0x18 ;  /* 0x0000000406047291 */ /* 0x000fe2000f8ec0ff */
[----:B------:R-:W-:Y:S01]  /*0680*/  IMAD.SHL.U32 R7, R7, 0x20, RZ ;  /* 0x0000002007077824 */ /* 0x000fe200078e00ff */
[----:B------:R-:W-:-:S04]  /*0690*/  SHF.L.U32 R5, R0, R5, RZ ;  /* 0x0000000500057219 */ /* 0x000fc800000006ff */
[----:B------:R-:W-:-:S05]  /*06a0*/  LOP3.LUT R2, R5, R2, RZ, 0xfc, !PT ;  /* 0x0000000205027212 */ /* 0x000fca00078efcff */
[----:B------:R1:W-:Y:S04]  /*06b0*/  ATOMS.OR RZ, [UR4], R2 ;  /* 0x00000002ffff798c */ /* 0x0003e8000b000004 */
[----:B------:R1:W-:Y:S01]  /*06c0*/  STS [UR5+0x31880], R7 ;  /* 0x03188007ff007988 */ /* 0x0003e20008000805 */
[----:B------:R-:W-:Y:S05]  /*06d0*/  BRA `(.L_x_8) ;  /* 0x0000000000107947 */ /* 0x000fea0003800000 */
.L_x_7:
[----:B------:R-:W-:Y:S02]  /*06e0*/  MOV R0, 0xffffffff ;  /* 0xffffffff00007802 */ /* 0x000fe40000000f00 */
[----:B------:R-:W-:-:S03]  /*06f0*/  MOV R4, 0x720 ;  /* 0x0000072000047802 */ /* 0x000fc60000000f00 */
[----:B------:R1:W-:Y:S04]  /*0700*/  STS [UR5+0x31880], R0 ;  /* 0x03188000ff007988 */ /* 0x0003e80008000805 */
[----:B-1----:R-:W-:Y:S05]  /*0710*/  CALL.REL.NOINC `($__internal_1_$__cuda_sm10x_tcgen05_guardrail_trap_phase_invalid_during_alloc) ;  /* 0x0000003c00547944 */ /* 0x002fea0003c00000 */
.L_x_8:
[----:B------:R-:W-:Y:S05]  /*0720*/  WARPSYNC.ALL ;  /* 0x0000000000007948 */ /* 0x000fea0003800000 */
[----:B------:R-:W-:Y:S01]  /*0730*/  NOP ;  /* 0x0000000000007918 */ /* 0x000fe20000000000 */
.L_x_2:
[----:B------:R-:W1:Y:S01]  /*0740*/  LDC R0, c[0x0][0x388] ;  /* 0x0000e200ff007b82 */ /* 0x000e620000000800 */
[----:B------:R-:W5:Y:S07]  /*0750*/  S2R R21, SR_LANEID ;  /* 0x0000000000157919 */ /* 0x000f6e0000000000 */
[----:B--2345:R-:W-:Y:S01]  /*0760*/  BAR.SYNC.DEFER_BLOCKING 0x0 ;  /* 0x0000000000007b1d */ /* 0x03cfe20000010000 */
[----:B------:R-:W-:Y:S02]  /*0770*/  ISETP.NE.AND P0, PT, R3, RZ, PT ;  /* 0x000000ff0300720c */ /* 0x000fe40003f05270 */
[----:B-1----:R-:W-:-:S04]  /*0780*/  IADD3 R0, PT, PT, R0, 0x7f, RZ ;  /* 0x0000007f00007810 */ /* 0x002fc80007ffe0ff */
[----:B------:R-:W-:-:S05]  /*0790*/  SHF.R.U32.HI R31, RZ, 0x7, R0 ;  /* 0x00000007ff1f7819 */ /* 0x000fca0000011600 */
[----:B------:R-:W-:Y:S02]  /*07a0*/  IMAD R5, R31, 0x13, RZ ;  /* 0x000000131f057824 */ /* 0x000fe400078e02ff */
[----:B------:R-:W-:Y:S05]  /*07b0*/  @!P0 BRA `(.L_x_11) ;  /* 0x0000001000348947 */ /* 0x000fea0003800000 */
[----:B------:R-:W-:Y:S01]  /*07c0*/  ISETP.NE.AND P0, PT, R3, 0x1, PT ;  /* 0x000000010300780c */ /* 0x000fe20003f05270 */
[----:B------:R-:W1:-:S12]  /*07d0*/  S2UR UR5, SR_CgaCtaId ;  /* 0x00000000000579c3 */ /* 0x000e580000008800 */
[----:B------:R-:W-:Y:S05]  /*07e0*/  @!P0 BRA `(.L_x_12) ;  /* 0x0000000400988947 */ /* 0x000fea0003800000 */
[----:B------:R-:W-:-:S13]  /*07f0*/  ISETP.NE.AND P0, PT, R3, 0x2, PT ;  /* 0x000000020300780c */ /* 0x000fda0003f05270 */
[----:B------:R-:W-:Y:S05]  /*0800*/  @P0 BRA `(.L_x_13) ;  /* 0x00000018008c0947 */ /* 0x000fea0003800000 */
[----:B------:R-:W2:Y:S02]  /*0810*/  S2UR UR4, SR_CTAID.X ;  /* 0x00000000000479c3 */ /* 0x000ea40000002500 */
[----:B--2---:R-:W-:-:S13]  /*0820*/  ISETP.LE.U32.AND P0, PT, R5, UR4, PT ;  /* 0x0000000405007c0c */ /* 0x004fda000bf03070 */
[----:B-1----:R-:W-:Y:S05]  /*0830*/  @P0 EXIT ;  /* 0x000000000000094d */ /* 0x002fea0003800000 */
[----:B------:R-:W-:Y:S01]  /*0840*/  ULOP3.LUT UR4, URZ, UR4, URZ, 0x33, !UPT ;  /* 0x00000004ff047292 */ /* 0x000fe2000f8e33ff */
[----:B------:R-:W-:Y:S01]  /*0850*/  SHF.R.U32.HI R20, RZ, 0x3, R21 ;  /* 0x00000003ff147819 */ /* 0x000fe20000011615 */
[----:B------:R-:W-:Y:S02]  /*0860*/  HFMA2 R16, -RZ, RZ, 0, 0 ;  /* 0x00000000ff107431 */ /* 0x000fe400000001ff */
[----:B------:R-:W-:Y:S01]  /*0870*/  IMAD.MOV.U32 R15, RZ, RZ, RZ ;  /* 0x000000ffff0f7224 */ /* 0x000fe200078e00ff */
[----:B------:R-:W-:Y:S01]  /*0880*/  UMOV UR5, URZ ;  /* 0x000000ff00057c82 */ /* 0x000fe20008000000 */
[C---:B------:R-:W-:Y:S01]  /*0890*/  LOP3.LUT R18, R20.reuse, 0x2, RZ, 0x3c, !PT ;  /* 0x0000000214127812 */ /* 0x040fe200078e3cff */
[----:B------:R-:W-:Y:S01]  /*08a0*/  VIADD R25, R5, UR4 ;  /* 0x0000000405197c36 */ /* 0x000fe20008000000 */
[C---:B------:R-:W-:Y:S01]  /*08b0*/  LOP3.LUT R4, R20.reuse, 0x3, RZ, 0x3c, !PT ;  /* 0x0000000314047812 */ /* 0x040fe200078e3cff */
[C---:B------:R-:W-:Y:S01]  /*08c0*/  IMAD.SHL.U32 R0, R20.reuse, 0x20, RZ ;  /* 0x0000002014007824 */ /* 0x040fe200078e00ff */
[----:B------:R-:W-:Y:S01]  /*08d0*/  LOP3.LUT R6, R20, 0x1, RZ, 0x3c, !PT ;  /* 0x0000000114067812 */ /* 0x000fe200078e3cff */
[C---:B------:R-:W-:Y:S01]  /*08e0*/  IMAD R20, R21.reuse, 0x4, R20 ;  /* 0x0000000415147824 */ /* 0x040fe200078e0214 */
[----:B------:R-:W-:Y:S01]  /*08f0*/  SHF.R.U32.HI R25, RZ, 0x3, R25 ;  /* 0x00000003ff197819 */ /* 0x000fe20000011619 */
[C---:B------:R-:W-:Y:S01]  /*0900*/  IMAD.IADD R24, R0.reuse, 0x1, R21 ;  /* 0x0000000100187824 */ /* 0x040fe200078e0215 */
[C---:B------:R-:W-:Y:S01]  /*0910*/  LOP3.LUT R2, R0.reuse, 0x20, RZ, 0x3c, !PT ;  /* 0x0000002000027812 */ /* 0x040fe200078e3cff */
[----:B------:R-:W-:Y:S01]  /*0920*/  IMAD R18, R21, 0x4, R18 ;  /* 0x0000000415127824 */ /* 0x000fe200078e0212 */
[C---:B------:R-:W-:Y:S01]  /*0930*/  LOP3.LUT R22, R0.reuse, 0x40, RZ, 0x3c, !PT ;  /* 0x0000004000167812 */ /* 0x040fe200078e3cff */
[----:B------:R-:W-:Y:S01]  /*0940*/  IMAD.HI.U32 R25, R25, 0x1af286bd, RZ ;  /* 0x1af286bd19197827 */ /* 0x000fe200078e00ff */
[----:B------:R-:W-:-:S02]  /*0950*/  LOP3.LUT R0, R0, 0x60, RZ, 0x3c, !PT ;  /* 0x0000006000007812 */ /* 0x000fc400078e3cff */
[C---:B------:R-:W-:Y:S01]  /*0960*/  LEA R19, R21.reuse, R6, 0x2 ;  /* 0x0000000615137211 */ /* 0x040fe200078e10ff */
[----:B------:R-:W-:Y:S01]  /*0970*/  IMAD R17, R21, 0x4, R4 ;  /* 0x0000000415117824 */ /* 0x000fe200078e0204 */
[----:B------:R-:W-:Y:S01]  /*0980*/  IADD3 R23, PT, PT, R2, R21, RZ ;  /* 0x0000001502177210 */ /* 0x000fe20007ffe0ff */
[----:B------:R-:W-:Y:S01]  /*0990*/  IMAD.IADD R22, R22, 0x1, R21 ;  /* 0x0000000116167824 */ /* 0x000fe200078e0215 */
[----:B------:R-:W-:Y:S01]  /*09a0*/  SHF.R.U32.HI R25, RZ, 0x1, R25 ;  /* 0x00000001ff197819 */ /* 0x000fe20000011619 */
[----:B------:R-:W-:-:S07]  /*09b0*/  IMAD.IADD R21, R0, 0x1, R21 ;  /* 0x0000000100157824 */ /* 0x000fce00078e0215 */
.L_x_17:
[----:B-1----:R-:W1:Y:S01]  /*09c0*/  S2R R0, SR_CgaCtaId ;  /* 0x0000000000007919 */ /* 0x002e620000008800 */
[----:B------:R-:W-:Y:S01]  /*09d0*/  MOV R3, 0x400 ;  /* 0x0000040000037802 */ /* 0x000fe20000000f00 */
[----:B------:R-:W-:-:S03]  /*09e0*/  UMOV UR4, URZ ;  /* 0x000000ff00047c82 */ /* 0x000fc60008000000 */
[----:B-1----:R-:W-:-:S07]  /*09f0*/  LEA R0, R0, R3, 0x18 ;  /* 0x0000000300007211 */ /* 0x002fce00078ec0ff */
.L_x_16:
[----:B-1----:R-:W-:Y:S01]  /*0a00*/  LEA R2, R15, R0, 0x3 ;  /* 0x000000000f027211 */ /* 0x002fe200078e18ff */
[----:B------:R-:W-:Y:S01]  /*0a10*/  ULOP3.LUT UP0, URZ, UR4, 0x3, URZ, 0xc0, !UPT ;  /* 0x0000000304ff7892 */ /* 0x000fe2000f80c0ff */
[----:B------:R-:W-:-:S04]  /*0a20*/  SHF.L.U32 R5, R16, 0x1f, RZ ;  /* 0x0000001f10057819 */ /* 0x000fc800000006ff */
[----:B------:R-:W1:Y:S02]  /*0a30*/  SYNCS.PHASECHK.TRANS64.TRYWAIT P0, [R2+URZ+0x31800], R5 ;  /* 0x03180005020075a7 */ /* 0x000e6400080011ff */
[----:B-1----:R-:W-:Y:S05]  /*0a40*/  @!P0 BRA `(.L_x_14) ;  /* 0x00000034008c8947 */ /* 0x002fea0003800000 */
.L_x_60:
[----:B------:R-:W-:Y:S05]  /*0a50*/  BRA.U UP0, `(.L_x_15) ;  /* 0x0000000100bc7547 */ /* 0x000fea000b800000 */
[C-C-:B------:R-:W-:Y:S02]  /*0a60*/  IMAD R26, R15.reuse, 0x200, R0.reuse ;  /* 0x000002000f1a7824 */ /* 0x140fe400078e0200 */
[----:B------:R-:W-:Y:S02]  /*0a70*/  IMAD R3, R15, 0x400, R0 ;  /* 0x000004000f037824 */ /* 0x000fe400078e0200 */
[--C-:B------:R-:W-:Y:S01]  /*0a80*/  IMAD R9, R24, 0x4, R26.reuse ;  /* 0x0000000418097824 */ /* 0x100fe200078e021a */
[-C--:B------:R-:W-:Y:S01]  /*0a90*/  LEA R8, R23, R26.reuse, 0x2 ;  /* 0x0000001a17087211 */ /* 0x080fe200078e10ff */
[--C-:B------:R-:W-:Y:S01]  /*0aa0*/  IMAD R29, R22, 0x4, R26.reuse ;  /* 0x00000004161d7824 */ /* 0x100fe200078e021a */
[-C--:B------:R-:W-:Y:S01]  /*0ab0*/  LEA R27, R21, R26.reuse, 0x2 ;  /* 0x0000001a151b7211 */ /* 0x080fe200078e10ff */
[--C-:B-1----:R-:W-:Y:S01]  /*0ac0*/  IMAD R5, R19, 0x4, R26.reuse ;  /* 0x0000000413057824 */ /* 0x102fe200078e021a */
[-C--:B------:R-:W-:Y:S01]  /*0ad0*/  LEA R6, R20, R26.reuse, 0x2 ;  /* 0x0000001a14067211 */ /* 0x080fe200078e10ff */
[----:B------:R-:W1:Y:S01]  /*0ae0*/  LDS R9, [R9+0x30000] ;  /* 0x0300000009097984 */ /* 0x000e620000000800 */
[----:B------:R-:W-:Y:S01]  /*0af0*/  LEA R4, R18, R26, 0x2 ;  /* 0x0000001a12047211 */ /* 0x000fe200078e10ff */
[----:B------:R-:W-:Y:S01]  /*0b00*/  IMAD R26, R17, 0x4, R26 ;  /* 0x00000004111a7824 */ /* 0x000fe200078e021a */
[-C--:B------:R-:W-:Y:S01]  /*0b10*/  LEA R14, R24, R3.reuse, 0x2 ;  /* 0x00000003180e7211 */ /* 0x080fe200078e10ff */
[----:B------:R-:W2:Y:S01]  /*0b20*/  LDS R8, [R8+0x30000] ;  /* 0x0300000008087984 */ /* 0x000ea20000000800 */
[--C-:B------:R-:W-:Y:S01]  /*0b30*/  IMAD R11, R23, 0x4, R3.reuse ;  /* 0x00000004170b7824 */ /* 0x100fe200078e0203 */
[----:B------:R-:W-:Y:S01]  /*0b40*/  LEA R10, R22, R3, 0x2 ;  /* 0x00000003160a7211 */ /* 0x000fe200078e10ff */
[----:B------:R-:W-:Y:S01]  /*0b50*/  IMAD R7, R21, 0x4, R3 ;  /* 0x0000000415077824 */ /* 0x000fe200078e0203 */
[----:B------:R-:W3:Y:S04]  /*0b60*/  LDS R29, [R29+0x30000] ;  /* 0x030000001d1d7984 */ /* 0x000ee80000000800 */
[----:B------:R-:W4:Y:S01]  /*0b70*/  LDS R27, [R27+0x30000] ;  /* 0x030000001b1b7984 */ /* 0x000f220000000800 */
[----:B------:R-:W-:-:S03]  /*0b80*/  NOP ;  /* 0x0000000000007918 */ /* 0x000fc60000000000 */
[----:B-1----:R1:W-:Y:S04]  /*0b90*/  STS [R6+0x30000], R9 ;  /* 0x0300000906007388 */ /* 0x0023e80000000800 */
[----:B--2---:R2:W-:Y:S04]  /*0ba0*/  STS [R5+0x30000], R8 ;  /* 0x0300000805007388 */ /* 0x0045e80000000800 */
[----:B---3--:R3:W-:Y:S04]  /*0bb0*/  STS [R4+0x30000], R29 ;  /* 0x0300001d04007388 */ /* 0x0087e80000000800 */
[----:B----4-:R-:W-:Y:S04]  /*0bc0*/  STS [R26+0x30000], R27 ;  /* 0x0300001b1a007388 */ /* 0x010fe80000000800 */
[----:B------:R-:W4:Y:S04]  /*0bd0*/  LDS R13, [R14+0x30800] ;  /* 0x030800000e0d7984 */ /* 0x000f280000000800 */
[----:B------:R-:W5:Y:S04]  /*0be0*/  LDS R12, [R11+0x30800] ;  /* 0x030800000b0c7984 */ /* 0x000f680000000800 */
[----:B------:R-:W5:Y:S01]  /*0bf0*/  LDS R9, [R10+0x30800] ;  /* 0x030800000a097984 */ /* 0x000f620000000800 */
[----:B-1----:R-:W-:-:S03]  /*0c00*/  LEA R6, R20, R3, 0x2 ;  /* 0x0000000314067211 */ /* 0x002fc600078e10ff */
[----:B------:R-:W1:Y:S01]  /*0c10*/  LDS R8, [R7+0x30800] ;  /* 0x0308000007087984 */ /* 0x000e620000000800 */
[----:B--2---:R-:W-:Y:S01]  /*0c20*/  IMAD R5, R19, 0x4, R3 ;  /* 0x0000000413057824 */ /* 0x004fe200078e0203 */
[----:B------:R-:W-:Y:S01]  /*0c30*/  NOP ;  /* 0x0000000000007918 */ /* 0x000fe20000000000 */
[-C--:B---3--:R-:W-:Y:S02]  /*0c40*/  LEA R4, R18, R3.reuse, 0x2 ;  /* 0x0000000312047211 */ /* 0x088fe400078e10ff */
[----:B------:R-:W-:Y:S01]  /*0c50*/  LEA R3, R17, R3, 0x2 ;  /* 0x0000000311037211 */ /* 0x000fe200078e10ff */
[----:B----4-:R-:W-:Y:S04]  /*0c60*/  STS [R6+0x30800], R13 ;  /* 0x0308000d06007388 */ /* 0x010fe80000000800 */
[----:B-----5:R-:W-:Y:S04]  /*0c70*/  STS [R5+0x30800], R12 ;  /* 0x0308000c05007388 */ /* 0x020fe80000000800 */
[----:B------:R-:W-:Y:S04]  /*0c80*/  STS [R4+0x30800], R9 ;  /* 0x0308000904007388 */ /* 0x000fe80000000800 */
[----:B-1----:R-:W-:Y:S04]  /*0c90*/  STS [R3+0x30800], R8 ;  /* 0x0308000803007388 */ /* 0x002fe80000000800 */
[----:B------:R-:W1:Y:S04]  /*0ca0*/  LDS R27, [R14+0x30a00] ;  /* 0x030a00000e1b7984 */ /* 0x000e680000000800 */
[----:B------:R-:W2:Y:S04]  /*0cb0*/  LDS R26, [R11+0x30a00] ;  /* 0x030a00000b1a7984 */ /* 0x000ea80000000800 */
[----:B------:R-:W3:Y:S04]  /*0cc0*/  LDS R29, [R10+0x30a00] ;  /* 0x030a00000a1d7984 */ /* 0x000ee80000000800 */
[----:B------:R-:W4:Y:S01]  /*0cd0*/  LDS R28, [R7+0x30a00] ;  /* 0x030a0000071c7984 */ /* 0x000f220000000800 */
[----:B------:R-:W-:-:S03]  /*0ce0*/  NOP ;  /* 0x0000000000007918 */ /* 0x000fc60000000000 */
[----:B-1----:R5:W-:Y:S04]  /*0cf0*/  STS [R6+0x30a00], R27 ;  /* 0x030a001b06007388 */ /* 0x002be80000000800 */
[----:B--2---:R5:W-:Y:S04]  /*0d00*/  STS [R5+0x30a00], R26 ;  /* 0x030a001a05007388 */ /* 0x004be80000000800 */
[----:B---3--:R5:W-:Y:S04]  /*0d10*/  STS [R4+0x30a00], R29 ;  /* 0x030a001d04007388 */ /* 0x008be80000000800 */
[----:B----4-:R5:W-:Y:S01]  /*0d20*/  STS [R3+0x30a00], R28 ;  /* 0x030a001c03007388 */ /* 0x010be20000000800 */
[----:B------:R1:W-:Y:S06]  /*0d30*/  MEMBAR.ALL.CTA ;  /* 0x0000000000007992 */ /* 0x0003ec0000008000 */
[----:B-1----:R-:W2:Y:S02]  /*0d40*/  FENCE.VIEW.ASYNC.S ;  /* 0x00000000000073c6 */ /* 0x002ea40000000000 */
.L_x_15:
[----:B-1----:R-:W-:Y:S01]  /*0d50*/  VIADD R2, R2, 0x31840 ;  /* 0x0003184002027836 */ /* 0x002fe20000000000 */
[C---:B------:R-:W-:Y:S01]  /*0d60*/  ISETP.NE.AND P0, PT, R15.reuse, 0x3, PT ;  /* 0x000000030f00780c */ /* 0x040fe20003f05270 */
[----:B------:R-:W-:Y:S01]  /*0d70*/  VIADD R15, R15, 0x1 ;  /* 0x000000010f0f7836 */ /* 0x000fe20000000000 */
[----:B------:R-:W-:Y:S02]  /*0d80*/  UIADD3 UR4, UPT, UPT, UR4, 0x1, URZ ;  /* 0x0000000104047890 */ /* 0x000fe4000fffe0ff */
[----:B------:R-:W-:Y:S02]  /*0d90*/  PRMT R2, RZ, 0x654, R2 ;  /* 0x00000654ff027816 */ /* 0x000fe40000000002 */
[----:B------:R-:W-:Y:S01]  /*0da0*/  SEL R15, R15, RZ, P0 ;  /* 0x000000ff0f0f7207 */ /* 0x000fe20000000000 */
[----:B------:R-:W-:Y:S01]  /*0db0*/  UISETP.NE.AND UP0, UPT, UR4, 0x38, UPT ;  /* 0x000000380400788c */ /* 0x000fe2000bf05270 */
[----:B--2---:R1:W-:Y:S02]  /*0dc0*/  SYNCS.ARRIVE.TRANS64.RED.A1T0 RZ, [R2+URZ], RZ ;  /* 0x000000ff02ff79a7 */ /* 0x0043e400081004ff */
[----:B------:R-:W-:-:S04]  /*0dd0*/  ISETP.NE.AND P0, PT, R15, RZ, PT ;  /* 0x000000ff0f00720c */ /* 0x000fc80003f05270 */
[----:B-----5:R-:W-:-:S04]  /*0de0*/  SEL R3, RZ, 0x1, P0 ;  /* 0x00000001ff037807 */ /* 0x020fc80000000000 */
[----:B------:R-:W-:Y:S01]  /*0df0*/  LOP3.LUT R16, R16, R3, RZ, 0x3c, !PT ;  /* 0x0000000310107212 */ /* 0x000fe200078e3cff */
[----:B------:R-:W-:Y:S06]  /*0e00*/  BRA.U UP0, `(.L_x_16) ;  /* 0xfffffff900fc7547 */ /* 0x000fec000b83ffff */
[----:B------:R-:W-:-:S13]  /*0e10*/  ISETP.NE.AND P0, PT, R25, UR5, PT ;  /* 0x0000000519007c0c */ /* 0x000fda000bf05270 */
[----:B------:R-:W-:Y:S05]  /*0e20*/  @!P0 EXIT ;  /* 0x000000000000894d */ /* 0x000fea0003800000 */
[----:B------:R-:W-:Y:S01]  /*0e30*/  UIADD3 UR5, UPT, UPT, UR5, 0x1, URZ ;  /* 0x0000000105057890 */ /* 0x000fe2000fffe0ff */
[----:B------:R-:W-:Y:S05]  /*0e40*/  BRA `(.L_x_17) ;  /* 0xfffffff800dc7947 */ /* 0x000fea000383ffff */
.L_x_12:
[----:B-1----:R-:W-:-:S09]  /*0e50*/  UISETP.NE.AND UP0, UPT, UR5, URZ, UPT ;  /* 0x000000ff0500728c */ /* 0x002fd2000bf05270 */
[----:B------:R-:W-:Y:S05]  /*0e60*/  BRA.U UP0, `(.L_x_13) ;  /* 0x0000001100f47547 */ /* 0x000fea000b800000 */
[----:B------:R-:W1:Y:S01]  /*0e70*/  S2UR UR4, SR_CTAID.X ;  /* 0x00000000000479c3 */ /* 0x000e620000002500 */
[----:B------:R-:W-:Y:S02]  /*0e80*/  UMOV UR8, 0x400 ;  /* 0x0000040000087882 */ /* 0x000fe40000000000 */
[----:B------:R-:W-:-:S04]  /*0e90*/  ULEA UR8, UR5, UR8, 0x18 ;  /* 0x0000000805087291 */ /* 0x000fc8000f8ec0ff */
[----:B------:R-:W-:Y:S02]  /*0ea0*/  UIADD3 UR5, UPT, UPT, UR8, 0x14000, URZ ;  /* 0x0001400008057890 */ /* 0x000fe4000fffe0ff */
[----:B------:R-:W-:Y:S02]  /*0eb0*/  UIADD3 UR6, UPT, UPT, UR8, 0x4000, URZ ;  /* 0x0000400008067890 */ /* 0x000fe4000fffe0ff */
[----:B------:R-:W-:-:S04]  /*0ec0*/  USHF.R.U32.HI UR5, URZ, 0x4, UR5 ;  /* 0x00000004ff057899 */ /* 0x000fc80008011605 */
[----:B------:R-:W-:Y:S01]  /*0ed0*/  ULOP3.LUT UR5, UR5, 0x3fc0, URZ, 0xc0, !UPT ;  /* 0x00003fc005057892 */ /* 0x000fe2000f8ec0ff */
[----:B-1----:R-:W-:-:S13]  /*0ee0*/  ISETP.LE.U32.AND P0, PT, R5, UR4, PT ;  /* 0x0000000405007c0c */ /* 0x002fda000bf03070 */
[----:B------:R-:W-:Y:S05]  /*0ef0*/  @P0 EXIT ;  /* 0x000000000000094d */ /* 0x000fea0003800000 */
[----:B------:R-:W-:Y:S01]  /*0f00*/  ULOP3.LUT UR4, URZ, UR4, URZ, 0x33, !UPT ;  /* 0x00000004ff047292 */ /* 0x000fe2000f8e33ff */
[----:B------:R-:W-:Y:S01]  /*0f10*/  IMAD.U32 R0, RZ, RZ, UR5 ;  /* 0x00000005ff007e24 */ /* 0x000fe2000f8e00ff */
[----:B------:R-:W-:Y:S01]  /*0f20*/  USHF.R.U32.HI UR6, URZ, 0x4, UR6 ;  /* 0x00000004ff067899 */ /* 0x000fe20008011606 */
[----:B------:R-:W-:Y:S01]  /*0f30*/  ISETP.GE.U32.AND P0, PT, R21, 0x4, PT ;  /* 0x000000041500780c */ /* 0x000fe20003f06070 */
[----:B------:R-:W-:Y:S01]  /*0f40*/  IMAD.MOV.U32 R4, RZ, RZ, RZ ;  /* 0x000000ffff047224 */ /* 0x000fe200078e00ff */
[----:B------:R-:W-:Y:S01]  /*0f50*/  UMOV UR17, URZ ;  /* 0x000000ff00117c82 */ /* 0x000fe20008000000 */
[----:B------:R-:W-:Y:S01]  /*0f60*/  VIADD R3, R5, UR4 ;  /* 0x0000000405037c36 */ /* 0x000fe20008000000 */
[----:B------:R-:W-:Y:S01]  /*0f70*/  ULOP3.LUT UR6, UR6, 0x3fc0, URZ, 0xc0, !UPT ;  /* 0x00003fc006067892 */ /* 0x000fe2000f8ec0ff */
[C---:B------:R-:W-:Y:S01]  /*0f80*/  IMAD R5, R21.reuse, 0x700, R0 ;  /* 0x0000070015057824 */ /* 0x040fe200078e0200 */
[----:B------:R-:W-:Y:S01]  /*0f90*/  UMOV UR15, URZ ;  /* 0x000000ff000f7c82 */ /* 0x000fe20008000000 */
[----:B------:R-:W-:Y:S01]  /*0fa0*/  UMOV UR7, 0x1c4 ;  /* 0x000001c400077882 */ /* 0x000fe20000000000 */
[----:B------:R-:W-:Y:S01]  /*0fb0*/  SHF.R.U32.HI R3, RZ, 0x3, R3 ;  /* 0x00000003ff037819 */ /* 0x000fe20000011603 */
[----:B------:R-:W-:Y:S01]  /*0fc0*/  UMOV UR4, 0x1c0 ;  /* 0x000001c000047882 */ /* 0x000fe20000000000 */
[----:B------:R-:W-:Y:S01]  /*0fd0*/  LEA R7, R21, UR6, 0xa ;  /* 0x0000000615077c11 */ /* 0x000fe2000f8e50ff */
[----:B------:R-:W-:Y:S01]  /*0fe0*/  UMOV UR6, 0x1c0 ;  /* 0x000001c000067882 */ /* 0x000fe20000000000 */
[----:B------:R-:W-:Y:S01]  /*0ff0*/  SEL R5, R5, RZ, !P0 ;  /* 0x000000ff05057207 */ /* 0x000fe20004000000 */
[----:B------:R-:W-:Y:S01]  /*1000*/  IMAD.HI.U32 R3, R3, 0x1af286bd, RZ ;  /* 0x1af286bd03037827 */ /* 0x000fe200078e00ff */
[----:B------:R-:W-:Y:S01]  /*1010*/  SEL R7, R7, RZ, !P0 ;  /* 0x000000ff07077207 */ /* 0x000fe20004000000 */
[----:B------:R-:W-:-:S03]  /*1020*/  UMOV UR5, 0x1c4 ;  /* 0x000001c400057882 */ /* 0x000fc60000000000 */
[----:B------:R-:W-:-:S07]  /*1030*/  SHF.R.U32.HI R3, RZ, 0x1, R3 ;  /* 0x00000001ff037819 */ /* 0x000fce0000011603 */
.L_x_24:
[----:B------:R-:W-:Y:S02]  /*1040*/  USHF.R.U32.HI UR10, URZ, 0x1, UR17 ;  /* 0x00000001ff0a7899 */ /* 0x000fe40008011611 */
[----:B------:R-:W-:Y:S02]  /*1050*/  USHF.L.U32 UR9, UR17, 0x3, URZ ;  /* 0x0000000311097899 */ /* 0x000fe400080006ff */
[----:B------:R-:W-:Y:S02]  /*1060*/  ULOP3.LUT UR10, UR10, 0x1, URZ, 0xc, !UPT ;  /* 0x000000010a0a7892 */ /* 0x000fe4000f8e0cff */
[----:B------:R-:W-:Y:S02]  /*1070*/  ULOP3.LUT UR9, UR9, 0x8, URZ, 0xc0, !UPT ;  /* 0x0000000809097892 */ /* 0x000fe4000f8ec0ff */
[----:B------:R-:W-:Y:S02]  /*1080*/  USHF.L.U32 UR10, UR10, 0x1f, URZ ;  /* 0x0000001f0a0a7899 */ /* 0x000fe400080006ff */
[----:B------:R-:W-:-:S02]  /*1090*/  ULOP3.LUT UR12, UR17, 0x1, URZ, 0xc0, !UPT ;  /* 0x00000001110c7892 */ /* 0x000fc4000f8ec0ff */
[----:B------:R-:W-:Y:S01]  /*10a0*/  MOV R0, UR9 ;  /* 0x0000000900007c02 */ /* 0x000fe20008000f00 */
[----:B------:R-:W-:Y:S01]  /*10b0*/  UIADD3 UR9, UPT, UPT, UR8, UR9, URZ ;  /* 0x0000000908097290 */ /* 0x000fe2000fffe0ff */
[----:B------:R-:W-:Y:S01]  /*10c0*/  MOV R9, UR10 ;  /* 0x0000000a00097c02 */ /* 0x000fe20008000f00 */
[----:B------:R-:W-:Y:S02]  /*10d0*/  UIMAD UR12, UR12, 0xe0, URZ ;  /* 0x000000e00c0c78a4 */ /* 0x000fe4000f8e02ff */
[----:B------:R-:W-:Y:S01]  /*10e0*/  UIADD3 UR11, UPT, UPT, UR9, 0x31860, URZ ;  /* 0x00031860090b7890 */ /* 0x000fe2000fffe0ff */
[----:B------:R-:W1:Y:S02]  /*10f0*/  SYNCS.PHASECHK.TRANS64.TRYWAIT P0, [R0+UR8+0x31870], R9 ;  /* 0x03187009000075a7 */ /* 0x000e640008001108 */
[----:B-1----:R-:W-:Y:S09]  /*1100*/  @!P0 BRA `(.L_x_18) ;  /* 0x0000002c00f48947 */ /* 0x002ff20003800000 */
.L_x_62:
[----:B------:R-:W-:Y:S01]  /*1110*/  NOP ;  /* 0x0000000000007918 */ /* 0x000fe20000000000 */
[----:B------:R-:W-:-:S05]  /*1120*/  UMOV UR16, URZ ;  /* 0x000000ff00107c82 */ /* 0x000fca0008000000 */
.L_x_23:
[----:B------:R-:W-:Y:S01]  /*1130*/  ULEA UR10, UR15, UR8, 0x3 ;  /* 0x000000080f0a7291 */ /* 0x000fe2000f8e18ff */
[----:B-1----:R-:W-:Y:S01]  /*1140*/  SHF.L.U32 R9, R4, 0x1f, RZ ;  /* 0x0000001f04097819 */ /* 0x002fe200000006ff */
[----:B------:R-:W-:Y:S01]  /*1150*/  ULOP3.LUT UP0, UR14, UR16, 0x2, URZ, 0xc0, !UPT ;  /* 0x00000002100e7892 */ /* 0x000fe2000f80c0ff */
[----:B------:R-:W-:Y:S06]  /*1160*/  MOV R0, UR15 ;  /* 0x0000000f00007c02 */ /* 0x000fec0008000f00 */
[----:B------:R-:W1:Y:S02]  /*1170*/  SYNCS.PHASECHK.TRANS64.TRYWAIT P0, [UR10+0x31840], R9 ;  /* 0x03184009ff0075a7 */ /* 0x000e64000800110a */
[----:B-12---:R-:W-:Y:S05]  /*1180*/  @!P0 BRA `(.L_x_19) ;  /* 0x0000002c00f48947 */ /* 0x006fea0003800000 */
.L_x_64:
[----:B------:R-:W-:Y:S01]  /*1190*/  NOP ;  /* 0x0000000000007918 */ /* 0x000fe20000000000 */
[----:B------:R-:W-:Y:S05]  /*11a0*/  BRA.U UP0, `(.L_x_20) ;  /* 0x0000000100487547 */ /* 0x000fea000b800000 */
[----:B------:R-:W-:Y:S02]  /*11b0*/  ULEA UR22, UR15, UR8, 0x9 ;  /* 0x000000080f167291 */ /* 0x000fe4000f8e48ff */
[----:B------:R-:W-:Y:S02]  /*11c0*/  ULEA UR9, UR15, UR8, 0xa ;  /* 0x000000080f097291 */ /* 0x000fe4000f8e50ff */
[----:B------:R-:W-:Y:S02]  /*11d0*/  UIADD3 UR22, UPT, UPT, UR22, 0x30000, URZ ;  /* 0x0003000016167890 */ /* 0x000fe4000fffe0ff */
[----:B------:R-:W-:Y:S02]  /*11e0*/  UIADD3 UR13, UPT, UPT, UR9, 0x30800, URZ ;  /* 0x00030800090d7890 */ /* 0x000fe4000fffe0ff */
[----:B------:R-:W-:Y:S02]  /*11f0*/  UIADD3 UR9, UPT, UPT, UR9, 0x30a00, URZ ;  /* 0x00030a0009097890 */ /* 0x000fe4000fffe0ff */
[----:B------:R-:W-:Y:S02]  /*1200*/  USHF.R.U32.HI UR22, URZ, 0x4, UR22 ;  /* 0x00000004ff167899 */ /* 0x000fe40008011616 */
[----:B------:R-:W-:Y:S02]  /*1210*/  USHF.R.U32.HI UR13, URZ, 0x4, UR13 ;  /* 0x00000004ff0d7899 */ /* 0x000fe4000801160d */
[----:B------:R-:W-:Y:S02]  /*1220*/  USHF.R.U32.HI UR9, URZ, 0x4, UR9 ;  /* 0x00000004ff097899 */ /* 0x000fe40008011609 */
[----:B------:R-:W-:Y:S02]  /*1230*/  ULOP3.LUT UR18, UR22, 0x3fe0, URZ, 0xc0, !UPT ;  /* 0x00003fe016127892 */ /* 0x000fe4000f8ec0ff */
[----:B------:R-:W-:Y:S02]  /*1240*/  ULOP3.LUT UR20, UR13, 0x3fc0, URZ, 0xc0, !UPT ;  /* 0x00003fc00d147892 */ /* 0x000fe4000f8ec0ff */
[----:B------:R-:W-:Y:S01]  /*1250*/  ULOP3.LUT UR22, UR9, 0x3fe0, URZ, 0xc0, !UPT ;  /* 0x00003fe009167892 */ /* 0x000fe2000f8ec0ff */
[----:B------:R-:W-:Y:S01]  /*1260*/  UMOV UR19, 0x4008 ;  /* 0x0000400800137882 */ /* 0x000fe20000000000 */
[----:B------:R-:W-:Y:S01]  /*1270*/  UMOV UR21, 0x4008 ;  /* 0x0000400800157882 */ /* 0x000fe20000000000 */
[----:B------:R-:W-:Y:S02]  /*1280*/  UMOV UR23, 0x4008 ;  /* 0x0000400800177882 */ /* 0x000fe40000000000 */
[----:B------:R2:W-:Y:S02]  /*1290*/  UTCCP.T.S.4x32dp128bit tmem[0x1c0], gdesc[UR18] ;  /* 0x0001c012ff0079e7 */ /* 0x0005e40009100000 */
[----:B------:R2:W-:Y:S02]  /*12a0*/  UTCCP.T.S.4x32dp128bit tmem[0x1c4], gdesc[UR20] ;  /* 0x0001c414ff0079e7 */ /* 0x0005e40009100000 */
[----:B------:R2:W-:Y:S01]  /*12b0*/  UTCCP.T.S.4x32dp128bit tmem[0x1c8], gdesc[UR22] ;  /* 0x0001c816ff0079e7 */ /* 0x0005e20009100000 */
[----:B------:R-:W-:Y:S02]  /*12c0*/  NOP ;  /* 0x0000000000007918 */ /* 0x000fe40000000000 */
.L_x_20:
[----:B------:R-:W-:Y:S01]  /*12d0*/  UISETP.NE.AND UP0, UPT, UR15, 0x3, UPT ;  /* 0x000000030f00788c */ /* 0x000fe2000bf05270 */
[----:B-1----:R-:W1:Y:S01]  /*12e0*/  SHFL.IDX PT, R2, R7, R0, 0x1f ;  /* 0x00001f0007027589 */ /* 0x002e6200000e0000 */
[----:B------:R-:W-:Y:S01]  /*12f0*/  UIADD3 UR9, UPT, UPT, UR15, 0x1, URZ ;  /* 0x000000010f097890 */ /* 0x000fe2000fffe0ff */
[----:B------:R-:W-:Y:S03]  /*1300*/  NOP ;  /* 0x0000000000007918 */ /* 0x000fe60000000000 */
[----:B------:R-:W-:Y:S03]  /*1310*/  USEL UR9, UR9, URZ, UP0 ;  /* 0x000000ff09097287 */ /* 0x000fe60008000000 */
[----:B------:R3:W4:Y:S01]  /*1320*/  SHFL.IDX PT, R6, R5, R0, 0x1f ;  /* 0x00001f0005067589 */ /* 0x00072200000e0000 */
[----:B------:R-:W-:Y:S02]  /*1330*/  USHF.L.U32 UR15, UR14, 0x4, URZ ;  /* 0x000000040e0f7899 */ /* 0x000fe400080006ff */
[----:B------:R-:W-:Y:S02]  /*1340*/  ULEA UR13, UR9, UR8, 0x3 ;  /* 0x00000008090d7291 */ /* 0x000fe4000f8e18ff */
[----:B------:R-:W-:Y:S01]  /*1350*/  ULEA UR14, UR14, 0x8b8, 0xd ;  /* 0x000008b80e0e7891 */ /* 0x000fe2000f8e68ff */
[----:B------:R-:W-:Y:S01]  /*1360*/  ISETP.NE.AND P0, PT, RZ, UR9, PT ;  /* 0x00000009ff007c0c */ /* 0x000fe2000bf05270 */
[----:B------:R-:W-:Y:S02]  /*1370*/  UISETP.NE.AND UP0, UPT, UR16, URZ, UPT ;  /* 0x000000ff1000728c */ /* 0x000fe4000bf05270 */
[----:B------:R-:W-:Y:S01]  /*1380*/  UPRMT UR15, UR15, 0x5410, UR14 ;  /* 0x000054100f0f7896 */ /* 0x000fe2000800000e */
[----:B------:R-:W-:Y:S01]  /*1390*/  SEL R11, RZ, 0x1, P0 ;  /* 0x00000001ff0b7807 */ /* 0x000fe20000000000 */
[----:B------:R-:W-:Y:S01]  /*13a0*/  UIADD3 UR10, UPT, UPT, UR10, 0x31820, URZ ;  /* 0x000318200a0a7890 */ /* 0x000fe2000fffe0ff */
[----:B------:R-:W-:Y:S02]  /*13b0*/  UMOV UR14, URZ ;  /* 0x000000ff000e7c82 */ /* 0x000fe40008000000 */
[----:B------:R-:W-:Y:S01]  /*13c0*/  LOP3.LUT R4, R4, R11, RZ, 0x3c, !PT ;  /* 0x0000000b04047212 */ /* 0x000fe200078e3cff */
[----:B--2---:R-:W-:Y:S01]  /*13d0*/  UMOV UR21, 0x40004040 ;  /* 0x4000404000157882 */ /* 0x004fe20000000000 */
[----:B------:R-:W-:Y:S01]  /*13e0*/  UMOV UR19, 0x40004040 ;  /* 0x4000404000137882 */ /* 0x000fe20000000000 */
[----:B------:R-:W-:Y:S01]  /*13f0*/  UMOV UR25, 0x40004040 ;  /* 0x4000404000197882 */ /* 0x000fe20000000000 */
[----:B------:R-:W-:Y:S01]  /*1400*/  UMOV UR23, 0x40004040 ;  /* 0x4000404000177882 */ /* 0x000fe20000000000 */
[----:B------:R-:W-:Y:S01]  /*1410*/  IMAD.U32 R9, R4, -0x80000000, RZ ;  /* 0x8000000004097824 */ /* 0x000fe200078e00ff */
[----:B------:R-:W-:Y:S01]  /*1420*/  UMOV UR29, 0x40004040 ;  /* 0x40004040001d7882 */ /* 0x000fe20000000000 */
[----:B------:R-:W-:Y:S01]  /*1430*/  UMOV UR27, 0x40004040 ;  /* 0x40004040001b7882 */ /* 0x000fe20000000000 */
[----:B------:R-:W-:Y:S01]  /*1440*/  UMOV UR33, 0x40004040 ;  /* 0x4000404000217882 */ /* 0x000fe20000000000 */
[----:B------:R-:W-:Y:S01]  /*1450*/  UMOV UR31, 0x40004040 ;  /* 0x40004040001f7882 */ /* 0x000fe20000000000 */
[----:B-1----:R-:W-:Y:S01]  /*1460*/  R2UR UR20, R2 ;  /* 0x00000000021472ca */ /* 0x002fe200000e0000 */
[----:B---3--:R-:W-:Y:S01]  /*1470*/  IMAD.U32 R0, RZ, RZ, UR9 ;  /* 0x00000009ff007e24 */ /* 0x008fe2000f8e00ff */
[----:B----4-:R-:W-:Y:S11]  /*1480*/  R2UR UR18, R6 ;  /* 0x00000000061272ca */ /* 0x010ff600000e0000 */
[----:B------:R-:W-:Y:S02]  /*1490*/  UIADD3 UR24, UPT, UPT, UR20, 0x2, URZ ;  /* 0x0000000214187890 */ /* 0x000fe4000fffe0ff */
[----:B------:R-:W-:Y:S01]  /*14a0*/  UIADD3 UR22, UPT, UPT, UR18, 0x2, URZ ;  /* 0x0000000212167890 */ /* 0x000fe2000fffe0ff */
[----:B------:R1:W-:Y:S01]  /*14b0*/  UTCQMMA gdesc[UR20], gdesc[UR18], tmem[UR12], tmem[UR14], idesc[UR15], tmem[UR6], UP0 ;  /* 0x00060e1214007dea */ /* 0x0003e2000800030c */
[----:B------:R-:W-:Y:S02]  /*14c0*/  UIADD3 UR28, UPT, UPT, UR20, 0x4, URZ ;  /* 0x00000004141c7890 */ /* 0x000fe4000fffe0ff */
[----:B------:R-:W-:Y:S02]  /*14d0*/  UIADD3 UR26, UPT, UPT, UR18, 0x4, URZ ;  /* 0x00000004121a7890 */ /* 0x000fe4000fffe0ff */
[----:B------:R-:W-:Y:S02]  /*14e0*/  UIADD3 UR32, UPT, UPT, UR20, 0x6, URZ ;  /* 0x0000000614207890 */ /* 0x000fe4000fffe0ff */
[----:B------:R-:W-:Y:S01]  /*14f0*/  UIADD3 UR30, UPT, UPT, UR18, 0x6, URZ ;  /* 0x00000006121e7890 */ /* 0x000fe2000fffe0ff */
[----:B------:R1:W-:Y:S04]  /*1500*/  UTCQMMA gdesc[UR24], gdesc[UR22], tmem[UR12], tmem[UR14], idesc[UR15], tmem[UR6], UPT ;  /* 0x00060e1618007dea */ /* 0x0003e8000b80030c */
[----:B------:R1:W-:Y:S04]  /*1510*/  UTCQMMA gdesc[UR28], gdesc[UR26], tmem[UR12], tmem[UR14], idesc[UR15], tmem[UR6], UPT ;  /* 0x00060e1a1c007dea */ /* 0x0003e8000b80030c */
[----:B------:R1:W-:Y:S01]  /*1520*/  UTCQMMA gdesc[UR32], gdesc[UR30], tmem[UR12], tmem[UR14], idesc[UR15], tmem[UR6], UPT ;  /* 0x00060e1e20007dea */ /* 0x0003e2000b80030c */
[----:B------:R1:W-:Y:S01]  /*1530*/  UTCBAR [UR10], URZ ;  /* 0x000000ff0a0073e9 */ /* 0x0003e200080000ff */
[----:B------:R-:W2:Y:S02]  /*1540*/  SYNCS.PHASECHK.TRANS64.TRYWAIT P0, [UR13+0x31840], R9 ;  /* 0x03184009ff0075a7 */ /* 0x000ea4000800110d */
[----:B-12---:R-:W-:Y:S05]  /*1550*/  @!P0 BRA `(.L_x_21) ;  /* 0x0000002c001c8947 */ /* 0x006fea0003800000 */
.L_x_66:
[----:B------:R-:W-:Y:S01]  /*1560*/  UIADD3 UR10, UPT, UPT, UR16, 0x1, URZ ;  /* 0x00000001100a7890 */ /* 0x000fe2000fffe0ff */
[----:B-1----:R-:W1:Y:S01]  /*1570*/  SHFL.IDX PT, R2, R7, R0, 0x1f ;  /* 0x00001f0007027589 */ /* 0x002e6200000e0000 */
[----:B------:R-:W-:Y:S02]  /*1580*/  UIADD3 UR13, UPT, UPT, UR13, 0x31820, URZ ;  /* 0x000318200d0d7890 */ /* 0x000fe4000fffe0ff */
[----:B------:R-:W-:Y:S05]  /*1590*/  USHF.L.U32 UR14, UR10, 0xd, URZ ;  /* 0x0000000d0a0e7899 */ /* 0x000fea00080006ff */
[----:B------:R-:W2:Y:S01]  /*15a0*/  SHFL.IDX PT, R6, R5, R0, 0x1f ;  /* 0x00001f0005067589 */ /* 0x000ea200000e0000 */
[----:B------:R-:W-:Y:S01]  /*15b0*/  USHF.L.U32 UR15, UR10, 0x4, URZ ;  /* 0x000000040a0f7899 */ /* 0x000fe200080006ff */
[----:B------:R-:W-:Y:S01]  /*15c0*/  NOP ;  /* 0x0000000000007918 */ /* 0x000fe20000000000 */
[----:B------:R-:W-:Y:S01]  /*15d0*/  ULOP3.LUT UR14, UR14, 0x6000, URZ, 0xc0, !UPT ;  /* 0x000060000e0e7892 */ /* 0x000fe2000f8ec0ff */
[----:B------:R-:W-:Y:S01]  /*15e0*/  NOP ;  /* 0x0000000000007918 */ /* 0x000fe20000000000 */
[----:B------:R-:W-:Y:S02]  /*15f0*/  ULOP3.LUT UR15, UR15, 0x30, URZ, 0xc0, !UPT ;  /* 0x000000300f0f7892 */ /* 0x000fe4000f8ec0ff */
[----:B------:R-:W-:Y:S02]  /*1600*/  ULOP3.LUT UR14, UR14, 0x8b8, URZ, 0xfc, !UPT ;  /* 0x000008b80e0e7892 */ /* 0x000fe4000f8efcff */
[----:B------:R-:W-:Y:S02]  /*1610*/  UISETP.NE.AND UP0, UPT, UR10, 0x37, UPT ;  /* 0x000000370a00788c */ /* 0x000fe4000bf05270 */
[----:B------:R-:W-:Y:S01]  /*1620*/  UPRMT UR15, UR15, 0x5410, UR14 ;  /* 0x000054100f0f7896 */ /* 0x000fe2000800000e */
[----:B------:R-:W-:Y:S02]  /*1630*/  UMOV UR21, 0x40004040 ;  /* 0x4000404000157882 */ /* 0x000fe40000000000 */
[----:B------:R-:W-:Y:S01]  /*1640*/  UMOV UR14, URZ ;  /* 0x000000ff000e7c82 */ /* 0x000fe20008000000 */
[----:B------:R-:W-:Y:S01]  /*1650*/  UMOV UR19, 0x40004040 ;  /* 0x4000404000137882 */ /* 0x000fe20000000000 */
[----:B------:R-:W-:Y:S01]  /*1660*/  UMOV UR25, 0x40004040 ;  /* 0x4000404000197882 */ /* 0x000fe20000000000 */
[----:B------:R-:W-:Y:S01]  /*1670*/  UMOV UR23, 0x40004040 ;  /* 0x4000404000177882 */ /* 0x000fe20000000000 */
[----:B------:R-:W-:Y:S01]  /*1680*/  UMOV UR29, 0x40004040 ;  /* 0x40004040001d7882 */ /* 0x000fe20000000000 */
[----:B-1----:R-:W-:Y:S01]  /*1690*/  R2UR UR20, R2 ;  /* 0x00000000021472ca */ /* 0x002fe200000e0000 */
[----:B------:R-:W-:Y:S01]  /*16a0*/  UMOV UR27, 0x40004040 ;  /* 0x40004040001b7882 */ /* 0x000fe20000000000 */
[----:B--2---:R-:W-:Y:S01]  /*16b0*/  R2UR UR18, R6 ;  /* 0x00000000061272ca */ /* 0x004fe200000e0000 */
[----:B------:R-:W-:Y:S01]  /*16c0*/  UMOV UR33, 0x40004040 ;  /* 0x4000404000217882 */ /* 0x000fe20000000000 */
[----:B------:R-:W-:Y:S09]  /*16d0*/  UMOV UR31, 0x40004040 ;  /* 0x40004040001f7882 */ /* 0x000ff20000000000 */
[----:B------:R-:W-:Y:S02]  /*16e0*/  UIADD3 UR24, UPT, UPT, UR20, 0x2, URZ ;  /* 0x0000000214187890 */ /* 0x000fe4000fffe0ff */
[----:B------:R-:W-:Y:S01]  /*16f0*/  UIADD3 UR22, UPT, UPT, UR18, 0x2, URZ ;  /* 0x0000000212167890 */ /* 0x000fe2000fffe0ff */
[----:B------:R1:W-:Y:S01]  /*1700*/  UTCQMMA gdesc[UR20], gdesc[UR18], tmem[UR12], tmem[UR14], idesc[UR15], tmem[UR4], UPT ;  /* 0x00040e1214007dea */ /* 0x0003e2000b80030c */
        /* <DEDUP_REMOVED lines=8> */
[----:B------:R-:W-:Y:S05]  /*1790*/  BRA.U UP0, `(.L_x_22) ;  /* 0x0000000100087547 */ /* 0x000fea000b800000 */
[----:B------:R2:W-:Y:S01]  /*17a0*/  UTCBAR [UR11], URZ ;  /* 0x000000ff0b0073e9 */ /* 0x0005e200080000ff */
[----:B------:R-:W-:Y:S01]  /*17b0*/  NOP ;  /* 0x0000000000007918 */ /* 0x000fe20000000000 */
.L_x_22:
[----:B------:R-:W-:Y:S02]  /*17c0*/  UISETP.NE.AND UP0, UPT, UR9, 0x3, UPT ;  /* 0x000000030900788c */ /* 0x000fe4000bf05270 */
[----:B------:R-:W-:Y:S02]  /*17d0*/  UIADD3 UR9, UPT, UPT, UR9, 0x1, URZ ;  /* 0x0000000109097890 */ /* 0x000fe4000fffe0ff */
[----:B------:R-:W-:Y:S02]  /*17e0*/  UIADD3 UR16, UPT, UPT, UR16, 0x2, URZ ;  /* 0x0000000210107890 */ /* 0x000fe4000fffe0ff */
[----:B-1----:R-:W-:Y:S02]  /*17f0*/  USEL UR15, UR9, URZ, UP0 ;  /* 0x000000ff090f7287 */ /* 0x002fe40008000000 */
[----:B------:R-:W-:Y:S04]  /*1800*/  UISETP.NE.AND UP0, UPT, UR16, 0x38, UPT ;  /* 0x000000381000788c */ /* 0x000fe8000bf05270 */
[----:B------:R-:W-:Y:S04]  /*1810*/  ISETP.NE.AND P0, PT, RZ, UR15, PT ;  /* 0x0000000fff007c0c */ /* 0x000fe8000bf05270 */
[----:B------:R-:W-:Y:S04]  /*1820*/  SEL R9, RZ, 0x1, P0 ;  /* 0x00000001ff097807 */ /* 0x000fe80000000000 */
[----:B------:R-:W-:Y:S01]  /*1830*/  LOP3.LUT R4, R4, R9, RZ, 0x3c, !PT ;  /* 0x0000000904047212 */ /* 0x000fe200078e3cff */
[----:B------:R-:W-:Y:S06]  /*1840*/  BRA.U UP0, `(.L_x_23) ;  /* 0xfffffff900387547 */ /* 0x000fec000b83ffff */
[----:B------:R-:W-:-:S13]  /*1850*/  ISETP.NE.AND P0, PT, R3, UR17, PT ;  /* 0x0000001103007c0c */ /* 0x000fda000bf05270 */
[----:B--2---:R-:W-:Y:S05]  /*1860*/  @!P0 EXIT ;  /* 0x000000000000894d */ /* 0x004fea0003800000 */
[----:B------:R-:W-:Y:S01]  /*1870*/  UIADD3 UR17, UPT, UPT, UR17, 0x1, URZ ;  /* 0x0000000111117890 */ /* 0x000fe2000fffe0ff */
[----:B------:R-:W-:Y:S11]  /*1880*/  BRA `(.L_x_24) ;  /* 0xfffffff400ec7947 */ /* 0x000ff6000383ffff */
.L_x_11:
[----:B------:R-:W-:-:S13]  /*1890*/  ELECT P0, URZ, PT ;  /* 0x0000000000ff782f */ /* 0x000fda0003800000 */
[----:B------:R-:W-:Y:S05]  /*18a0*/  @!P0 BRA `(.L_x_13) ;  /* 0x0000000800648947 */ /* 0x000fea0003800000 */
[----:B------:R-:W1:Y:S02]  /*18b0*/  S2R R2, SR_CTAID.X ;  /* 0x0000000000027919 */ /* 0x000e640000002500 */
[----:B-1----:R-:W-:-:S13]  /*18c0*/  ISETP.GE.U32.AND P0, PT, R2, R5, PT ;  /* 0x000000050200720c */ /* 0x002fda0003f06070 */
[----:B------:R-:W-:Y:S05]  /*18d0*/  @P0 EXIT ;  /* 0x000000000000094d */ /* 0x000fea0003800000 */
[-C--:B------:R-:W-:Y:S01]  /*18e0*/  LOP3.LUT R0, RZ, R2.reuse, RZ, 0x33, !PT ;  /* 0x00000002ff007212 */ /* 0x080fe200078e33ff */
[----:B------:R-:W1:Y:S01]  /*18f0*/  LDC.64 R12, c[0x0][0x348] ;  /* 0x0000d200ff0c7b82 */ /* 0x000e620000000a00 */
[----:B------:R-:W-:Y:S01]  /*1900*/  IMAD.MOV.U32 R11, RZ, RZ, RZ ;  /* 0x000000ffff0b7224 */ /* 0x000fe200078e00ff */
[----:B------:R-:W-:Y:S01]  /*1910*/  MOV R3, R2 ;  /* 0x0000000200037202 */ /* 0x000fe20000000f00 */
[----:B------:R-:W-:Y:S02]  /*1920*/  IMAD.MOV.U32 R9, RZ, RZ, RZ ;  /* 0x000000ffff097224 */ /* 0x000fe400078e00ff */
[----:B------:R-:W-:-:S05]  /*1930*/  IMAD.IADD R0, R5, 0x1, R0 ;  /* 0x0000000105007824 */ /* 0x000fca00078e0200 */
[----:B------:R-:W-:-:S05]  /*1940*/  SHF.R.U32.HI R0, RZ, 0x3, R0 ;  /* 0x00000003ff007819 */ /* 0x000fca0000011600 */
[----:B------:R-:W-:-:S05]  /*1950*/  IMAD.HI.U32 R0, R0, 0x1af286bd, RZ ;  /* 0x1af286bd00007827 */ /* 0x000fca00078e00ff */
[----:B------:R-:W-:-:S07]  /*1960*/  SHF.R.U32.HI R0, RZ, 0x1, R0 ;  /* 0x00000001ff007819 */ /* 0x000fce0000011600 */
.L_x_30:
[----:B------:R-:W-:Y:S02]  /*1970*/  SHF.R.U32.HI R4, RZ, 0x4, R3 ;  /* 0x00000004ff047819 */ /* 0x000fe40000011603 */
[----:B------:R-:W-:-:S03]  /*1980*/  MOV R6, 0x19f0 ;  /* 0x000019f000067802 */ /* 0x000fc60000000f00 */
[----:B------:R-:W-:-:S04]  /*1990*/  IMAD.HI.U32 R4, R4, 0xd79435f, RZ ;  /* 0x0d79435f04047827 */ /* 0x000fc800078e00ff */
[C---:B------:R-:W-:Y:S02]  /*19a0*/  IMAD R35, R4.reuse, -0x10, R31 ;  /* 0xfffffff004237824 */ /* 0x040fe400078e021f */
[----:B------:R-:W-:-:S03]  /*19b0*/  IMAD R3, R4, -0x130, R3 ;  /* 0xfffffed004037824 */ /* 0x000fc600078e0203 */
[----:B------:R-:W-:Y:S02]  /*19c0*/  VIMNMX.U32 R35, PT, PT, R35, 0x10, PT ;  /* 0x0000001023237848 */ /* 0x000fe40003fe0000 */
[----:B------:R-:W-:Y:S02]  /*19d0*/  LOP3.LUT R7, R3, 0xffff, RZ, 0xc0, !PT ;  /* 0x0000ffff03077812 */ /* 0x000fe400078ec0ff */
[----:B-1----:R-:W-:Y:S05]  /*19e0*/  CALL.REL.NOINC `($__internal_3_$__cuda_sm20_div_u16) ;  /* 0x0000002800b87944 */ /* 0x002fea0003c00000 */
[----:B------:R-:W-:Y:S01]  /*19f0*/  PRMT R35, R35, 0x9910, RZ ;  /* 0x0000991023237816 */ /* 0x000fe200000000ff */
[----:B------:R-:W1:Y:S01]  /*1a00*/  S2R R5, SR_CgaCtaId ;  /* 0x0000000000057919 */ /* 0x000e620000008800 */
[----:B------:R-:W-:Y:S01]  /*1a10*/  PRMT R6, R36, 0x9910, RZ ;  /* 0x0000991024067816 */ /* 0x000fe200000000ff */
[----:B------:R-:W-:Y:S01]  /*1a20*/  HFMA2 R14, -RZ, RZ, 0, 0 ;  /* 0x00000000ff0e7431 */ /* 0x000fe200000001ff */
[----:B------:R-:W-:Y:S01]  /*1a30*/  MOV R8, 0x400 ;  /* 0x0000040000087802 */ /* 0x000fe20000000f00 */
[----:B------:R-:W-:Y:S02]  /*1a40*/  IMAD.MOV.U32 R10, RZ, RZ, 0x100 ;  /* 0x00000100ff0a7424 */ /* 0x000fe400078e00ff */
[----:B------:R-:W-:-:S04]  /*1a50*/  IMAD R6, R35, R6, RZ ;  /* 0x0000000623067224 */ /* 0x000fc800078e02ff */
[----:B------:R-:W-:-:S05]  /*1a60*/  IMAD.MOV R6, RZ, RZ, -R6 ;  /* 0x000000ffff067224 */ /* 0x000fca00078e0a06 */
[----:B------:R-:W-:-:S05]  /*1a70*/  PRMT R6, R6, 0x7710, RZ ;  /* 0x0000771006067816 */ /* 0x000fca00000000ff */
[----:B------:R-:W-:-:S05]  /*1a80*/  IMAD.IADD R6, R3, 0x1, R6 ;  /* 0x0000000103067824 */ /* 0x000fca00078e0206 */
[----:B------:R-:W-:Y:S02]  /*1a90*/  LOP3.LUT R7, R6, 0xffff, RZ, 0xc0, !PT ;  /* 0x0000ffff06077812 */ /* 0x000fe400078ec0ff */
[----:B------:R-:W-:-:S03]  /*1aa0*/  LOP3.LUT R6, R36, 0xffff, RZ, 0xc0, !PT ;  /* 0x0000ffff24067812 */ /* 0x000fc600078ec0ff */
[----:B------:R-:W-:Y:S01]  /*1ab0*/  IMAD R7, R4, 0x10, R7 ;  /* 0x0000001004077824 */ /* 0x000fe200078e0207 */
[----:B-1----:R-:W-:Y:S01]  /*1ac0*/  LEA R3, R5, R8, 0x18 ;  /* 0x0000000805037211 */ /* 0x002fe200078ec0ff */
[----:B------:R-:W-:-:S03]  /*1ad0*/  IMAD R6, R6, 0xe0, RZ ;  /* 0x000000e006067824 */ /* 0x000fc600078e02ff */
[----:B------:R-:W-:-:S07]  /*1ae0*/  SHF.L.U32 R7, R7, 0x7, RZ ;  /* 0x0000000707077819 */ /* 0x000fce00000006ff */
.L_x_29:
[----:B------:R-:W-:Y:S01]  /*1af0*/  LOP3.LUT R9, R9, 0x1, RZ, 0x3c, !PT ;  /* 0x0000000109097812 */ /* 0x000fe200078e3cff */
[----:B------:R-:W-:Y:S05]  /*1b00*/  YIELD ;  /* 0x0000000000007946 */ /* 0x000fea0003800000 */
[----:B------:R-:W-:-:S04]  /*1b10*/  SHF.L.U32 R4, R9, 0x1f, RZ ;  /* 0x0000001f09047819 */ /* 0x000fc800000006ff */
[----:B-1----:R-:W1:Y:S02]  /*1b20*/  SYNCS.PHASECHK.TRANS64.TRYWAIT P0, [R3+URZ+0x31820], R4 ;  /* 0x03182004030075a7 */ /* 0x002e6400080011ff */
[----:B-12---:R-:W-:Y:S05]  /*1b30*/  @!P0 BRA `(.L_x_25) ;  /* 0x0000002400c08947 */ /* 0x006fea0003800000 */
.L_x_68:
[----:B------:R-:W2:Y:S01]  /*1b40*/  LDCU.64 UR12, c[0x0][0x348] ;  /* 0x00006900ff0c77ac */ /* 0x000ea20008000a00 */
[C---:B------:R-:W-:Y:S01]  /*1b50*/  IADD3 R18, P1, PT, R12.reuse, 0x40, RZ ;  /* 0x000000400c127810 */ /* 0x040fe20007f3e0ff */
[----:B------:R-:W-:Y:S01]  /*1b60*/  IMAD.MOV.U32 R8, RZ, RZ, 0xb580 ;  /* 0x0000b580ff087424 */ /* 0x000fe200078e00ff */
[----:B------:R-:W-:Y:S01]  /*1b70*/  IADD3 R16, P0, PT, R12, 0xc0, RZ ;  /* 0x000000c00c107810 */ /* 0x000fe20007f1e0ff */
[----:B------:R-:W-:Y:S01]  /*1b80*/  UMOV UR20, 0x0 ;  /* 0x0000000000147882 */ /* 0x000fe20000000000 */
[----:B------:R-:W-:Y:S01]  /*1b90*/  R2UR UR10, R10 ;  /* 0x000000000a0a72ca */ /* 0x000fe200000e0000 */
[--C-:B------:R-:W-:Y:S01]  /*1ba0*/  IMAD.X R19, RZ, RZ, R13.reuse, P1 ;  /* 0x000000ffff137224 */ /* 0x100fe200008e060d */
[----:B------:R-:W-:Y:S01]  /*1bb0*/  R2UR UR16, R3 ;  /* 0x00000000031072ca */ /* 0x000fe200000e0000 */
[----:B------:R-:W-:Y:S01]  /*1bc0*/  IMAD.X R17, RZ, RZ, R13, P0 ;  /* 0x000000ffff117224 */ /* 0x000fe200000e060d */
[----:B------:R-:W-:Y:S01]  /*1bd0*/  R2UR UR11, R7 ;  /* 0x00000000070b72ca */ /* 0x000fe200000e0000 */
[----:B------:R-:W-:Y:S01]  /*1be0*/  UMOV UR21, 0x10000000 ;  /* 0x1000000000157882 */ /* 0x000fe20000000000 */
[----:B------:R-:W-:Y:S01]  /*1bf0*/  R2UR UR28, R18 ;  /* 0x00000000121c72ca */ /* 0x000fe200000e0000 */
[----:B------:R-:W-:Y:S01]  /*1c00*/  IMAD.U32 R4, R9, -0x80000000, RZ ;  /* 0x8000000009047824 */ /* 0x000fe200078e00ff */
[----:B------:R-:W-:-:S02]  /*1c10*/  R2UR UR29, R19 ;  /* 0x00000000131d72ca */ /* 0x000fc400000e0000 */
[----:B------:R-:W-:Y:S02]  /*1c20*/  R2UR UR7, R6 ;  /* 0x00000000060772ca */ /* 0x000fe400000e0000 */
[----:B------:R-:W-:Y:S01]  /*1c30*/  R2UR UR26, R16 ;  /* 0x00000000101a72ca */ /* 0x000fe200000e0000 */
[----:B--2---:R-:W-:Y:S01]  /*1c40*/  UIADD3 UR24, UP1, UPT, UR12, 0x140, URZ ;  /* 0x000001400c187890 */ /* 0x004fe2000ff3e0ff */
[----:B------:R-:W-:Y:S01]  /*1c50*/  R2UR UR27, R17 ;  /* 0x00000000111b72ca */ /* 0x000fe200000e0000 */
[----:B------:R-:W-:Y:S01]  /*1c60*/  UIADD3 UR22, UP0, UPT, UR12, 0x1c0, URZ ;  /* 0x000001c00c167890 */ /* 0x000fe2000ff1e0ff */
[----:B------:R-:W-:Y:S01]  /*1c70*/  R2UR UR15, R14 ;  /* 0x000000000e0f72ca */ /* 0x000fe200000e0000 */
[----:B------:R-:W-:Y:S02]  /*1c80*/  UIADD3 UR10, UPT, UPT, UR10, -0x100, URZ ;  /* 0xffffff000a0a7890 */ /* 0x000fe4000fffe0ff */
[----:B------:R-:W-:Y:S02]  /*1c90*/  UIADD3 UR8, UPT, UPT, UR16, 0x4000, URZ ;  /* 0x0000400010087890 */ /* 0x000fe4000fffe0ff */
[----:B------:R-:W-:-:S02]  /*1ca0*/  UIADD3 UR9, UPT, UPT, UR16, 0x31800, URZ ;  /* 0x0003180010097890 */ /* 0x000fc4000fffe0ff */
[----:B------:R-:W-:Y:S02]  /*1cb0*/  UIADD3 UR4, UPT, UPT, UR16, 0x14000, URZ ;  /* 0x0001400010047890 */ /* 0x000fe4000fffe0ff */
[----:B------:R-:W-:Y:S02]  /*1cc0*/  UIADD3 UR12, UPT, UPT, UR16, 0x30000, URZ ;  /* 0x00030000100c7890 */ /* 0x000fe4000fffe0ff */
[----:B------:R-:W-:Y:S02]  /*1cd0*/  UIADD3.X UR25, UPT, UPT, URZ, UR13, URZ, UP1, !UPT ;  /* 0x0000000dff197290 */ /* 0x000fe40008ffe4ff */
[----:B------:R-:W-:Y:S01]  /*1ce0*/  UIADD3 UR16, UPT, UPT, UR16, 0x30800, URZ ;  /* 0x0003080010107890 */ /* 0x000fe2000fffe0ff */
[----:B------:R2:W-:Y:S01]  /*1cf0*/  UTMALDG.2D [UR8], [UR28], desc[UR20] ;  /* 0x000014081c0075b4 */ /* 0x0005e20008009000 */
[----:B------:R-:W-:Y:S01]  /*1d00*/  UIADD3.X UR23, UPT, UPT, URZ, UR13, URZ, UP0, !UPT ;  /* 0x0000000dff177290 */ /* 0x000fe200087fe4ff */
[----:B------:R-:W-:Y:S01]  /*1d10*/  UMOV UR5, UR9 ;  /* 0x0000000900057c82 */ /* 0x000fe20008000000 */
[----:B------:R-:W-:Y:S01]  /*1d20*/  UMOV UR6, UR10 ;  /* 0x0000000a00067c82 */ /* 0x000fe20008000000 */
[----:B------:R-:W-:Y:S01]  /*1d30*/  UMOV UR14, UR11 ;  /* 0x0000000b000e7c82 */ /* 0x000fe20008000000 */
[----:B------:R-:W-:Y:S01]  /*1d40*/  UMOV UR13, UR9 ;  /* 0x00000009000d7c82 */ /* 0x000fe20008000000 */
[----:B------:R-:W-:Y:S01]  /*1d50*/  UMOV UR18, UR7 ;  /* 0x0000000700127c82 */ /* 0x000fe20008000000 */
[----:B------:R2:W-:Y:S01]  /*1d60*/  UTMALDG.2D [UR4], [UR26], desc[UR20] ;  /* 0x000014041a0075b4 */ /* 0x0005e20008009000 */
[----:B------:R-:W-:Y:S01]  /*1d70*/  UMOV UR19, UR15 ;  /* 0x0000000f00137c82 */ /* 0x000fe20008000000 */
[----:B------:R-:W-:Y:S01]  /*1d80*/  UMOV UR17, UR9 ;  /* 0x0000000900117c82 */ /* 0x000fe20008000000 */
[----:B------:R2:W-:Y:S01]  /*1d90*/  UTMALDG.2D [UR12], [UR24], desc[UR20] ;  /* 0x0000140c180075b4 */ /* 0x0005e20008009000 */
[----:B------:R2:W-:Y:S01]  /*1da0*/  UTMALDG.2D [UR16], [UR22], desc[UR20] ;  /* 0x00001410160075b4 */ /* 0x0005e20008009000 */
[----:B------:R2:W-:Y:S01]  /*1db0*/  SYNCS.ARRIVE.TRANS64 RZ, [R3+URZ+0x31800], R8 ;  /* 0x0318000803ff79a7 */ /* 0x0005e200080000ff */
[----:B------:R-:W3:Y:S02]  /*1dc0*/  SYNCS.PHASECHK.TRANS64.TRYWAIT P0, [R3+URZ+0x31828], R4 ;  /* 0x03182804030075a7 */ /* 0x000ee400080011ff */
[----:B--23--:R-:W-:Y:S05]  /*1dd0*/  @!P0 BRA `(.L_x_26) ;  /* 0x0000002400348947 */ /* 0x00cfea0003800000 */
.L_x_70:
[----:B------:R-:W-:Y:S01]  /*1de0*/  R2UR UR10, R10 ;  /* 0x000000000a0a72ca */ /* 0x000fe200000e0000 */
[----:B------:R-:W-:Y:S01]  /*1df0*/  IMAD.MOV.U32 R8, RZ, RZ, 0xb000 ;  /* 0x0000b000ff087424 */ /* 0x000fe200078e00ff */
[----:B------:R-:W-:Y:S01]  /*1e00*/  R2UR UR4, R3 ;  /* 0x00000000030472ca */ /* 0x000fe200000e0000 */
[----:B------:R-:W-:Y:S01]  /*1e10*/  UMOV UR14, 0x0 ;  /* 0x00000000000e7882 */ /* 0x000fe20000000000 */
[----:B------:R-:W-:Y:S01]  /*1e20*/  R2UR UR16, R18 ;  /* 0x00000000121072ca */ /* 0x000fe200000e0000 */
[----:B------:R-:W-:Y:S01]  /*1e30*/  UMOV UR15, 0x10000000 ;  /* 0x10000000000f7882 */ /* 0x000fe20000000000 */
[----:B------:R-:W-:Y:S02]  /*1e40*/  R2UR UR17, R19 ;  /* 0x00000000131172ca */ /* 0x000fe400000e0000 */
[----:B------:R-:W-:Y:S02]  /*1e50*/  R2UR UR11, R7 ;  /* 0x00000000070b72ca */ /* 0x000fe400000e0000 */
[----:B------:R-:W-:-:S02]  /*1e60*/  R2UR UR12, R16 ;  /* 0x00000000100c72ca */ /* 0x000fc400000e0000 */
[----:B------:R-:W-:Y:S01]  /*1e70*/  R2UR UR13, R17 ;  /* 0x00000000110d72ca */ /* 0x000fe200000e0000 */
[----:B------:R-:W-:Y:S01]  /*1e80*/  UIADD3 UR10, UPT, UPT, UR10, -0x80, URZ ;  /* 0xffffff800a0a7890 */ /* 0x000fe2000fffe0ff */
[----:B------:R-:W-:Y:S01]  /*1e90*/  R2UR UR7, R6 ;  /* 0x00000000060772ca */ /* 0x000fe200000e0000 */
[----:B------:R-:W-:Y:S02]  /*1ea0*/  UIADD3 UR8, UPT, UPT, UR4, 0x8000, URZ ;  /* 0x0000800004087890 */ /* 0x000fe4000fffe0ff */
[----:B------:R-:W-:Y:S02]  /*1eb0*/  UIADD3 UR9, UPT, UPT, UR4, 0x31808, URZ ;  /* 0x0003180804097890 */ /* 0x000fe4000fffe0ff */
[----:B------:R-:W-:Y:S01]  /*1ec0*/  UIADD3 UR4, UPT, UPT, UR4, 0x1b000, URZ ;  /* 0x0001b00004047890 */ /* 0x000fe2000fffe0ff */
[----:B------:R-:W-:-:S04]  /*1ed0*/  UMOV UR6, UR10 ;  /* 0x0000000a00067c82 */ /* 0x000fc80008000000 */
[----:B------:R-:W-:Y:S02]  /*1ee0*/  UMOV UR5, UR9 ;  /* 0x0000000900057c82 */ /* 0x000fe40008000000 */
[----:B------:R2:W-:Y:S02]  /*1ef0*/  UTMALDG.2D [UR8], [UR16], desc[UR14] ;  /* 0x00000e08100075b4 */ /* 0x0005e40008009000 */
[----:B------:R2:W-:Y:S01]  /*1f00*/  UTMALDG.2D [UR4], [UR12], desc[UR14] ;  /* 0x00000e040c0075b4 */ /* 0x0005e20008009000 */
[----:B------:R2:W-:Y:S01]  /*1f10*/  SYNCS.ARRIVE.TRANS64 RZ, [R3+URZ+0x31808], R8 ;  /* 0x0318080803ff79a7 */ /* 0x0005e200080000ff */
[----:B------:R-:W3:Y:S02]  /*1f20*/  SYNCS.PHASECHK.TRANS64.TRYWAIT P0, [R3+URZ+0x31830], R4 ;  /* 0x03183004030075a7 */ /* 0x000ee400080011ff */
[----:B--23--:R-:W-:Y:S05]  /*1f30*/  @!P0 BRA `(.L_x_27) ;  /* 0x0000002000f48947 */ /* 0x00cfea0003800000 */
.L_x_72:
[----:B------:R-:W-:Y:S01]  /*1f40*/  R2UR UR4, R3 ;  /* 0x00000000030472ca */ /* 0x000fe200000e0000 */
[----:B------:R-:W-:Y:S01]  /*1f50*/  UMOV UR14, 0x0 ;  /* 0x00000000000e7882 */ /* 0x000fe20000000000 */
[----:B------:R-:W-:Y:S01]  /*1f60*/  R2UR UR10, R10 ;  /* 0x000000000a0a72ca */ /* 0x000fe200000e0000 */
[----:B------:R-:W-:Y:S01]  /*1f70*/  UMOV UR15, 0x10000000 ;  /* 0x10000000000f7882 */ /* 0x000fe20000000000 */
[----:B------:R-:W-:Y:S01]  /*1f80*/  R2UR UR16, R18 ;  /* 0x00000000121072ca */ /* 0x000fe200000e0000 */
[----:B-1----:R-:W-:Y:S01]  /*1f90*/  VIADD R5, R10, 0x80 ;  /* 0x000000800a057836 */ /* 0x002fe20000000000 */
[----:B------:R-:W-:Y:S02]  /*1fa0*/  R2UR UR17, R19 ;  /* 0x00000000131172ca */ /* 0x000fe400000e0000 */
[----:B------:R-:W-:Y:S02]  /*1fb0*/  R2UR UR11, R7 ;  /* 0x00000000070b72ca */ /* 0x000fe400000e0000 */
[----:B------:R-:W-:-:S02]  /*1fc0*/  R2UR UR12, R16 ;  /* 0x00000000100c72ca */ /* 0x000fc400000e0000 */
[----:B------:R-:W-:Y:S01]  /*1fd0*/  R2UR UR13, R17 ;  /* 0x00000000110d72ca */ /* 0x000fe200000e0000 */
[----:B------:R-:W-:Y:S01]  /*1fe0*/  UIADD3 UR8, UPT, UPT, UR4, 0xc000, URZ ;  /* 0x0000c00004087890 */ /* 0x000fe2000fffe0ff */
[----:B------:R-:W-:Y:S01]  /*1ff0*/  R2UR UR7, R6 ;  /* 0x00000000060772ca */ /* 0x000fe200000e0000 */
[----:B------:R-:W-:Y:S02]  /*2000*/  UIADD3 UR9, UPT, UPT, UR4, 0x31810, URZ ;  /* 0x0003181004097890 */ /* 0x000fe4000fffe0ff */
[----:B------:R-:W-:Y:S01]  /*2010*/  UIADD3 UR4, UPT, UPT, UR4, 0x22000, URZ ;  /* 0x0002200004047890 */ /* 0x000fe2000fffe0ff */
[----:B------:R-:W-:-:S04]  /*2020*/  UMOV UR6, UR10 ;  /* 0x0000000a00067c82 */ /* 0x000fc80008000000 */
[----:B------:R-:W-:Y:S02]  /*2030*/  UMOV UR5, UR9 ;  /* 0x0000000900057c82 */ /* 0x000fe40008000000 */
[----:B------:R1:W-:Y:S03]  /*2040*/  UTMALDG.2D [UR8], [UR16], desc[UR14] ;  /* 0x00000e08100075b4 */ /* 0x0003e60008009000 */
[----:B------:R1:W-:Y:S01]  /*2050*/  UTMALDG.2D [UR4], [UR12], desc[UR14] ;  /* 0x00000e040c0075b4 */ /* 0x0003e20008009000 */
[----:B------:R1:W-:Y:S01]  /*2060*/  SYNCS.ARRIVE.TRANS64 RZ, [R3+URZ+0x31810], R8 ;  /* 0x0318100803ff79a7 */ /* 0x0003e200080000ff */
[----:B------:R-:W2:Y:S02]  /*2070*/  SYNCS.PHASECHK.TRANS64.TRYWAIT P0, [R3+URZ+0x31838], R4 ;  /* 0x03183804030075a7 */ /* 0x000ea400080011ff */
[----:B-12---:R-:W-:Y:S05]  /*2080*/  @!P0 BRA `(.L_x_28) ;  /* 0x0000002000b88947 */ /* 0x006fea0003800000 */
.L_x_74:
[----:B------:R-:W-:Y:S01]  /*2090*/  R2UR UR4, R3 ;  /* 0x00000000030472ca */ /* 0x000fe200000e0000 */
[----:B------:R-:W-:Y:S01]  /*20a0*/  VIADD R10, R10, 0x200 ;  /* 0x000002000a0a7836 */ /* 0x000fe20000000000 */
[----:B------:R-:W-:Y:S01]  /*20b0*/  R2UR UR10, R5 ;  /* 0x00000000050a72ca */ /* 0x000fe200000e0000 */
[----:B------:R-:W-:Y:S01]  /*20c0*/  UMOV UR14, 0x0 ;  /* 0x00000000000e7882 */ /* 0x000fe20000000000 */
[----:B------:R-:W-:Y:S01]  /*20d0*/  R2UR UR16, R18 ;  /* 0x00000000121072ca */ /* 0x000fe200000e0000 */
[----:B------:R-:W-:Y:S01]  /*20e0*/  UMOV UR15, 0x10000000 ;  /* 0x10000000000f7882 */ /* 0x000fe20000000000 */
[----:B------:R-:W-:Y:S01]  /*20f0*/  R2UR UR17, R19 ;  /* 0x00000000131172ca */ /* 0x000fe200000e0000 */
[----:B------:R-:W-:Y:S01]  /*2100*/  VIADD R14, R14, 0x1 ;  /* 0x000000010e0e7836 */ /* 0x000fe20000000000 */
[----:B------:R-:W-:Y:S02]  /*2110*/  R2UR UR11, R7 ;  /* 0x00000000070b72ca */ /* 0x000fe400000e0000 */
[----:B------:R-:W-:-:S02]  /*2120*/  R2UR UR12, R16 ;  /* 0x00000000100c72ca */ /* 0x000fc400000e0000 */
[----:B------:R-:W-:Y:S01]  /*2130*/  R2UR UR13, R17 ;  /* 0x00000000110d72ca */ /* 0x000fe200000e0000 */
[----:B------:R-:W-:Y:S01]  /*2140*/  UIADD3 UR8, UPT, UPT, UR4, 0x10000, URZ ;  /* 0x0001000004087890 */ /* 0x000fe2000fffe0ff */
[----:B------:R-:W-:Y:S01]  /*2150*/  R2UR UR7, R6 ;  /* 0x00000000060772ca */ /* 0x000fe200000e0000 */
[----:B------:R-:W-:Y:S01]  /*2160*/  UIADD3 UR9, UPT, UPT, UR4, 0x31818, URZ ;  /* 0x0003181804097890 */ /* 0x000fe2000fffe0ff */
[----:B------:R-:W-:Y:S01]  /*2170*/  ISETP.NE.AND P0, PT, R10, 0x1d00, PT ;  /* 0x00001d000a00780c */ /* 0x000fe20003f05270 */
[----:B------:R-:W-:Y:S01]  /*2180*/  UIADD3 UR4, UPT, UPT, UR4, 0x29000, URZ ;  /* 0x0002900004047890 */ /* 0x000fe2000fffe0ff */
[----:B------:R-:W-:-:S04]  /*2190*/  UMOV UR6, UR10 ;  /* 0x0000000a00067c82 */ /* 0x000fc80008000000 */
[----:B------:R-:W-:Y:S02]  /*21a0*/  UMOV UR5, UR9 ;  /* 0x0000000900057c82 */ /* 0x000fe40008000000 */
[----:B------:R2:W-:Y:S03]  /*21b0*/  UTMALDG.2D [UR8], [UR16], desc[UR14] ;  /* 0x00000e08100075b4 */ /* 0x0005e60008009000 */
[----:B------:R2:W-:Y:S01]  /*21c0*/  UTMALDG.2D [UR4], [UR12], desc[UR14] ;  /* 0x00000e040c0075b4 */ /* 0x0005e20008009000 */
[----:B------:R2:W-:Y:S01]  /*21d0*/  SYNCS.ARRIVE.TRANS64 RZ, [R3+URZ+0x31818], R8 ;  /* 0x0318180803ff79a7 */ /* 0x0005e200080000ff */
[----:B------:R-:W-:Y:S05]  /*21e0*/  @P0 BRA `(.L_x_29) ;  /* 0xfffffff800400947 */ /* 0x000fea000383ffff */
[----:B------:R-:W-:-:S13]  /*21f0*/  ISETP.NE.AND P0, PT, R11, R0, PT ;  /* 0x000000000b00720c */ /* 0x000fda0003f05270 */
[----:B--2---:R-:W-:Y:S05]  /*2200*/  @!P0 EXIT ;  /* 0x000000000000894d */ /* 0x004fea0003800000 */
[----:B------:R-:W-:-:S05]  /*2210*/  IADD3 R11, PT, PT, R11, 0x1, RZ ;  /* 0x000000010b0b7810 */ /* 0x000fca0007ffe0ff */
[----:B-1----:R-:W-:Y:S01]  /*2220*/  IMAD R3, R11, 0x98, R2 ;  /* 0x000000980b037824 */ /* 0x002fe200078e0202 */
[----:B------:R-:W-:Y:S06]  /*2230*/  BRA `(.L_x_30) ;  /* 0xfffffff400cc7947 */ /* 0x000fec000383ffff */
.L_x_13:
[----:B------:R-:W-:-:S04]  /*2240*/  LOP3.LUT R0, R3, 0xfffffffc, RZ, 0xc0, !PT ;  /* 0xfffffffc03007812 */ /* 0x000fc800078ec0ff */
[----:B------:R-:W-:-:S13]  /*2250*/  ISETP.NE.AND P0, PT, R0, 0x4, PT ;  /* 0x000000040000780c */ /* 0x000fda0003f05270 */
[----:B-1----:R-:W-:Y:S05]  /*2260*/  @P0 EXIT ;  /* 0x000000000000094d */ /* 0x002fea0003800000 */
[----:B------:R-:W1:Y:S01]  /*2270*/  S2R R0, SR_CgaCtaId ;  /* 0x0000000000007919 */ /* 0x000e620000008800 */
[----:B------:R-:W-:-:S04]  /*2280*/  MOV R7, 0x400 ;  /* 0x0000040000077802 */ /* 0x000fc80000000f00 */
[----:B-1----:R-:W-:-:S05]  /*2290*/  LEA R0, R0, R7, 0x18 ;  /* 0x0000000700007211 */ /* 0x002fca00078ec0ff */
[----:B------:R-:W1:Y:S02]  /*22a0*/  LDS R2, [R0+0x31880] ;  /* 0x0318800000027984 */ /* 0x000e640000000800 */
[----:B-1----:R-:W-:-:S13]  /*22b0*/  ISETP.NE.AND P0, PT, R2, RZ, PT ;  /* 0x000000ff0200720c */ /* 0x002fda0003f05270 */
[----:B------:R-:W-:Y:S05]  /*22c0*/  @!P0 BRA `(.L_x_31) ;  /* 0x0000000000048947 */ /* 0x000fea0003800000 */
[----:B------:R-:W-:Y:S05]  /*22d0*/  BPT.TRAP 0x1 ;  /* 0x000000040000795c */ /* 0x000fea0000300000 */
.L_x_31:
[----:B------:R-:W1:Y:S01]  /*22e0*/  S2UR UR4, SR_CTAID.X ;  /* 0x00000000000479c3 */ /* 0x000e620000002500 */
[----:B------:R-:W-:Y:S02]  /*22f0*/  IADD3 R3, PT, PT, R3, -0x4, RZ ;  /* 0xfffffffc03037810 */ /* 0x000fe40007ffe0ff */
[----:B-1----:R-:W-:-:S13]  /*2300*/  ISETP.LE.U32.AND P0, PT, R5, UR4, PT ;  /* 0x0000000405007c0c */ /* 0x002fda000bf03070 */
[----:B------:R-:W-:Y:S05]  /*2310*/  @P0 BRA `(.L_x_32) ;  /* 0x0000001800d40947 */ /* 0x000fea0003800000 */
[----:B------:R-:W-:Y:S01]  /*2320*/  IMAD.U32 R29, RZ, RZ, UR4 ;  /* 0x00000004ff1d7e24 */ /* 0x000fe2000f8e00ff */
[----:B------:R-:W-:Y:S01]  /*2330*/  MOV R20, 0xffffffff ;  /* 0xffffffff00147802 */ /* 0x000fe20000000f00 */
[----:B------:R-:W-:Y:S02]  /*2340*/  IMAD.SHL.U32 R2, R21, 0x4, RZ ;  /* 0x0000000415027824 */ /* 0x000fe400078e00ff */
[----:B------:R-:W-:Y:S01]  /*2350*/  IMAD.SHL.U32 R30, R3, 0x800, RZ ;  /* 0x00000800031e7824 */ /* 0x000fe200078e00ff */
[----:B------:R-:W-:Y:S01]  /*2360*/  LOP3.LUT R22, RZ, R29, RZ, 0x33, !PT ;  /* 0x0000001dff167212 */ /* 0x000fe200078e33ff */
[C---:B------:R-:W-:Y:S01]  /*2370*/  VIADD R26, R2.reuse, 0x1 ;  /* 0x00000001021a7836 */ /* 0x040fe20000000000 */
[----:B------:R-:W-:Y:S01]  /*2380*/  SHF.R.U32.HI R28, RZ, 0x3, R2 ;  /* 0x00000003ff1c7819 */ /* 0x000fe20000011602 */
[C---:B------:R-:W-:Y:S01]  /*2390*/  VIADD R4, R2.reuse, 0x2 ;  /* 0x0000000202047836 */ /* 0x040fe20000000000 */
[----:B------:R-:W-:Y:S01]  /*23a0*/  IADD3 R24, PT, PT, R2, 0x3, RZ ;  /* 0x0000000302187810 */ /* 0x000fe20007ffe0ff */
[----:B------:R-:W-:Y:S01]  /*23b0*/  IMAD.IADD R22, R5, 0x1, R22 ;  /* 0x0000000105167824 */ /* 0x000fe200078e0216 */
[----:B------:R-:W-:Y:S01]  /*23c0*/  LOP3.LUT R5, R28, 0x3, RZ, 0xc0, !PT ;  /* 0x000000031c057812 */ /* 0x000fe200078ec0ff */
[----:B------:R-:W-:Y:S01]  /*23d0*/  IMAD.MOV.U32 R21, RZ, RZ, RZ ;  /* 0x000000ffff157224 */ /* 0x000fe200078e00ff */
[----:B------:R-:W-:-:S02]  /*23e0*/  PRMT R23, R29, 0x7610, R23 ;  /* 0x000076101d177816 */ /* 0x000fc40000000017 */
[----:B------:R-:W-:Y:S02]  /*23f0*/  SHF.R.U32.HI R22, RZ, 0x3, R22 ;  /* 0x00000003ff167819 */ /* 0x000fe40000011616 */
[C---:B------:R-:W-:Y:S02]  /*2400*/  LOP3.LUT R26, R5.reuse, 0x5, R26, 0x78, !PT ;  /* 0x00000005051a7812 */ /* 0x040fe400078e781a */
[C---:B------:R-:W-:Y:S01]  /*2410*/  LOP3.LUT R25, R5.reuse, 0x6, R4, 0x78, !PT ;  /* 0x0000000605197812 */ /* 0x040fe200078e7804 */
[----:B------:R-:W-:Y:S01]  /*2420*/  IMAD.HI.U32 R22, R22, 0x1af286bd, RZ ;  /* 0x1af286bd16167827 */ /* 0x000fe200078e00ff */
[C---:B------:R-:W-:Y:S02]  /*2430*/  LOP3.LUT R27, R5.reuse, 0x4, R2, 0xf8, !PT ;  /* 0x00000004051b7812 */ /* 0x040fe400078ef802 */
[----:B------:R-:W-:Y:S02]  /*2440*/  LOP3.LUT R24, R5, 0x7, R24, 0x78, !PT ;  /* 0x0000000705187812 */ /* 0x000fe400078e7818 */
[----:B------:R-:W-:-:S05]  /*2450*/  SHF.R.U32.HI R22, RZ, 0x1, R22 ;  /* 0x00000001ff167819 */ /* 0x000fca0000011616 */
[----:B------:R-:W-:-:S07]  /*2460*/  IMAD.MOV R22, RZ, RZ, -R22 ;  /* 0x000000ffff167224 */ /* 0x000fce00078e0a16 */
.L_x_55:
[----:B------:R-:W-:Y:S01]  /*2470*/  VIADD R20, R20, 0x1 ;  /* 0x0000000114147836 */ /* 0x000fe20000000000 */
[----:B------:R-:W-:Y:S05]  /*2480*/  YIELD ;  /* 0x0000000000007946 */ /* 0x000fea0003800000 */
[----:B--2---:R-:W-:Y:S01]  /*2490*/  IMAD.SHL.U32 R7, R20, 0x8, RZ ;  /* 0x0000000814077824 */ /* 0x004fe200078e00ff */
[----:B------:R-:W-:Y:S01]  /*24a0*/  SHF.R.U32.HI R5, RZ, 0x1, R20 ;  /* 0x00000001ff057819 */ /* 0x000fe20000011614 */
[----:B------:R-:W-:Y:S01]  /*24b0*/  VIADD R22, R22, 0x1 ;  /* 0x0000000116167836 */ /* 0x000fe20000000000 */
[----:B------:R-:W-:Y:S02]  /*24c0*/  SHF.R.U32.HI R40, RZ, 0x4, R29 ;  /* 0x00000004ff287819 */ /* 0x000fe4000001161d */
[----:B------:R-:W-:-:S02]  /*24d0*/  LOP3.LUT R7, R7, 0x8, RZ, 0xc0, !PT ;  /* 0x0000000807077812 */ /* 0x000fc400078ec0ff */
[----:B------:R-:W-:Y:S01]  /*24e0*/  LOP3.LUT R5, R5, 0x1, RZ, 0xc0, !PT ;  /* 0x0000000105057812 */ /* 0x000fe200078ec0ff */
[----:B------:R-:W-:Y:S01]  /*24f0*/  IMAD.HI.U32 R40, R40, 0xd79435f, RZ ;  /* 0x0d79435f28287827 */ /* 0x000fe200078e00ff */
[----:B------:R-:W-:Y:S02]  /*2500*/  ISETP.NE.AND P1, PT, R3, RZ, PT ;  /* 0x000000ff0300720c */ /* 0x000fe40003f25270 */
[----:B------:R-:W-:Y:S01]  /*2510*/  SHF.L.U32 R5, R5, 0x1f, RZ ;  /* 0x0000001f05057819 */ /* 0x000fe200000006ff */
[----:B------:R-:W-:Y:S01]  /*2520*/  IMAD.IADD R2, R0, 0x1, R7 ;  /* 0x0000000100027824 */ /* 0x000fe200078e0207 */
[C---:B------:R-:W-:Y:S01]  /*2530*/  PRMT R4, R40.reuse, 0x9910, RZ ;  /* 0x0000991028047816 */ /* 0x040fe200000000ff */
[----:B------:R-:W-:Y:S01]  /*2540*/  IMAD R35, R40, -0x10, R31 ;  /* 0xfffffff028237824 */ /* 0x000fe200078e021f */
[----:B------:R-:W-:Y:S01]  /*2550*/  ISETP.NE.AND P0, PT, R22, 0x1, PT ;  /* 0x000000011600780c */ /* 0x000fe20003f05270 */
[----:B------:R-:W1:Y:S02]  /*2560*/  SYNCS.PHASECHK.TRANS64.TRYWAIT P2, [R2+URZ+0x31860], R5 ;  /* 0x03186005020075a7 */ /* 0x000e6400080411ff */
[----:B------:R-:W-:-:S05]  /*2570*/  IMAD R4, R4, 0x130, RZ ;  /* 0x0000013004047824 */ /* 0x000fca00078e02ff */
[----:B------:R-:W-:-:S04]  /*2580*/  IADD3 R38, PT, PT, RZ, -R4, RZ ;  /* 0x80000004ff267210 */ /* 0x000fc80007ffe0ff */
[----:B------:R-:W-:Y:S01]  /*2590*/  PRMT R38, R38, 0x7710, RZ ;  /* 0x0000771026267816 */ /* 0x000fe200000000ff */
[----:B-1----:R-:W-:Y:S06]  /*25a0*/  @!P2 BRA `(.L_x_33) ;  /* 0x0000001c008ca947 */ /* 0x002fec0003800000 */
.L_x_76:
[----:B------:R-:W-:Y:S01]  /*25b0*/  NOP ;  /* 0x0000000000007918 */ /* 0x000fe20000000000 */
[----:B------:R-:W-:Y:S01]  /*25c0*/  LOP3.LUT R4, R20, 0x1, RZ, 0xc0, !PT ;  /* 0x0000000114047812 */ /* 0x000fe200078ec0ff */
[----:B------:R-:W-:Y:S01]  /*25d0*/  IMAD.IADD R38, R38, 0x1, R23 ;  /* 0x0000000126267824 */ /* 0x000fe200078e0217 */
[----:B------:R-:W-:Y:S01]  /*25e0*/  VIMNMX.U32 R35, PT, PT, R35, 0x10, PT ;  /* 0x0000001023237848 */ /* 0x000fe20003fe0000 */
[----:B------:R-:W-:Y:S06]  /*25f0*/  @P1 BRA `(.L_x_34) ;  /* 0x0000000000041947 */ /* 0x000fec0003800000 */
[----:B------:R-:W-:-:S04]  /*2600*/  DEPBAR.LE SB0, 0x1 ;  /* 0x000080400000791a */ /* 0x000fc80000000000 */
.L_x_34:
[----:B------:R-:W-:Y:S02]  /*2610*/  LOP3.LUT R7, R38, 0xffff, RZ, 0xc0, !PT ;  /* 0x0000ffff26077812 */ /* 0x000fe400078ec0ff */
[----:B------:R-:W-:Y:S02]  /*2620*/  MOV R6, 0x2640 ;  /* 0x0000264000067802 */ /* 0x000fe40000000f00 */
[----:B-1----:R-:W-:Y:S05]  /*2630*/  CALL.REL.NOINC `($__internal_3_$__cuda_sm20_div_u16) ;  /* 0x0000001c00a47944 */ /* 0x002fea0003c00000 */
[----:B------:R-:W-:Y:S05]  /*2640*/  WARPSYNC.ALL ;  /* 0x0000000000007948 */ /* 0x000fea0003800000 */
[----:B------:R-:W-:Y:S01]  /*2650*/  NOP ;  /* 0x0000000000007918 */ /* 0x000fe20000000000 */
[----:B------:R-:W-:Y:S02]  /*2660*/  ISETP.NE.AND P1, PT, R3, RZ, PT ;  /* 0x000000ff0300720c */ /* 0x000fe40003f25270 */
[----:B------:R-:W-:Y:S01]  /*2670*/  R2UR UR7, R4 ;  /* 0x00000000040772ca */ /* 0x000fe200000e0000 */
[----:B------:R-:W-:Y:S01]  /*2680*/  BAR.SYNC.DEFER_BLOCKING 0x8, 0x80 ;  /* 0x0202000000007b1d */ /* 0x000fe20000010000 */
[----:B------:R-:W-:Y:S01]  /*2690*/  IMAD R37, R21, 0x2000, R30 ;  /* 0x0000200015257824 */ /* 0x000fe200078e021e */
[----:B------:R-:W-:-:S03]  /*26a0*/  PRMT R39, R36, 0x9910, RZ ;  /* 0x0000991024277816 */ /* 0x000fc600000000ff */
[----:B------:R-:W-:-:S04]  /*26b0*/  IMAD R37, R28, 0x80, R37 ;  /* 0x000000801c257824 */ /* 0x000fc800078e0225 */
[--C-:B------:R-:W-:Y:S02]  /*26c0*/  IMAD R33, R27, 0x10, R37.reuse ;  /* 0x000000101b217824 */ /* 0x100fe400078e0225 */
[----:B------:R-:W-:Y:S01]  /*26d0*/  IMAD R41, R26, 0x10, R37 ;  /* 0x000000101a297824 */ /* 0x000fe200078e0225 */
[----:B------:R-:W-:-:S03]  /*26e0*/  UIMAD UR7, UR7, 0xe0, URZ ;  /* 0x000000e0070778a4 */ /* 0x000fc6000f8e02ff */
[----:B------:R-:W-:-:S06]  /*26f0*/  IMAD.IADD R41, R0, 0x1, R41 ;  /* 0x0000000100297824 */ /* 0x000fcc00078e0229 */
[----:B------:R-:W1:Y:S01]  /*2700*/  LDTM.x8 R12, tmem[UR7] ;  /* 0x00000007000c79ee */ /* 0x000e6200081c0000 */
[----:B------:R-:W-:Y:S01]  /*2710*/  NOP ;  /* 0x0000000000007918 */ /* 0x000fe20000000000 */
[----:B-1----:R-:W1:Y:S01]  /*2720*/  LDTM.x8 R4, tmem[UR7+0x8] ;  /* 0x00000807000479ee */ /* 0x002e6200081c0000 */
[----:B------:R-:W-:Y:S02]  /*2730*/  F2FP.BF16.F32.PACK_AB R12, R13, R12 ;  /* 0x0000000c0d0c723e */ /* 0x000fe400000010ff */
[----:B------:R-:W-:Y:S02]  /*2740*/  F2FP.BF16.F32.PACK_AB R13, R15, R14 ;  /* 0x0000000e0f0d723e */ /* 0x000fe400000010ff */
[----:B------:R-:W-:Y:S01]  /*2750*/  F2FP.BF16.F32.PACK_AB R14, R17, R16 ;  /* 0x00000010110e723e */ /* 0x000fe200000010ff */
[----:B------:R-:W-:Y:S01]  /*2760*/  IMAD.IADD R16, R0, 0x1, R33 ;  /* 0x0000000100107824 */ /* 0x000fe200078e0221 */
[----:B------:R-:W-:Y:S02]  /*2770*/  F2FP.BF16.F32.PACK_AB R15, R19, R18 ;  /* 0x00000012130f723e */ /* 0x000fe400000010ff */
[----:B-1----:R-:W-:-:S02]  /*2780*/  F2FP.BF16.F32.PACK_AB R32, R5, R4 ;  /* 0x000000040520723e */ /* 0x002fc400000010ff */
[----:B------:R-:W-:Y:S01]  /*2790*/  PRMT R4, R35, 0x9910, RZ ;  /* 0x0000991023047816 */ /* 0x000fe200000000ff */
[----:B------:R1:W-:Y:S01]  /*27a0*/  STS.128 [R16], R12 ;  /* 0x0000000c10007388 */ /* 0x0003e20000000c00 */
[----:B------:R-:W-:Y:S01]  /*27b0*/  NOP ;  /* 0x0000000000007918 */ /* 0x000fe20000000000 */
[----:B------:R-:W-:Y:S02]  /*27c0*/  F2FP.BF16.F32.PACK_AB R33, R7, R6 ;  /* 0x000000060721723e */ /* 0x000fe400000010ff */
[----:B------:R-:W-:Y:S01]  /*27d0*/  F2FP.BF16.F32.PACK_AB R34, R9, R8 ;  /* 0x000000080922723e */ /* 0x000fe200000010ff */
[----:B------:R-:W-:Y:S01]  /*27e0*/  IMAD R39, R39, R4, RZ ;  /* 0x0000000427277224 */ /* 0x000fe200078e02ff */
[----:B------:R-:W-:-:S03]  /*27f0*/  F2FP.BF16.F32.PACK_AB R35, R11, R10 ;  /* 0x0000000a0b23723e */ /* 0x000fc600000010ff */
[----:B------:R-:W-:Y:S02]  /*2800*/  IMAD.MOV R39, RZ, RZ, -R39 ;  /* 0x000000ffff277224 */ /* 0x000fe400078e0a27 */
[----:B------:R2:W-:Y:S03]  /*2810*/  STS.128 [R41], R32 ;  /* 0x0000002029007388 */ /* 0x0005e60000000c00 */
[----:B------:R-:W-:-:S05]  /*2820*/  PRMT R39, R39, 0x7710, RZ ;  /* 0x0000771027277816 */ /* 0x000fca00000000ff */
[----:B------:R-:W-:-:S05]  /*2830*/  IMAD.IADD R39, R38, 0x1, R39 ;  /* 0x0000000126277824 */ /* 0x000fca00078e0227 */
[----:B------:R-:W-:-:S05]  /*2840*/  LOP3.LUT R39, R39, 0xffff, RZ, 0xc0, !PT ;  /* 0x0000ffff27277812 */ /* 0x000fca00078ec0ff */
[----:B------:R-:W-:Y:S01]  /*2850*/  IMAD R40, R40, 0x10, R39 ;  /* 0x0000001028287824 */ /* 0x000fe200078e0227 */
[----:B-1----:R-:W1:Y:S01]  /*2860*/  LDTM.x8 R12, tmem[UR7+0x10] ;  /* 0x00001007000c79ee */ /* 0x002e6200081c0000 */
[----:B------:R-:W-:Y:S01]  /*2870*/  NOP ;  /* 0x0000000000007918 */ /* 0x000fe20000000000 */
[----:B-1----:R-:W1:Y:S01]  /*2880*/  LDTM.x8 R4, tmem[UR7+0x18] ;  /* 0x00001807000479ee */ /* 0x002e6200081c0000 */
[----:B--2---:R-:W-:Y:S01]  /*2890*/  LOP3.LUT R32, R36, 0xffff, RZ, 0xc0, !PT ;  /* 0x0000ffff24207812 */ /* 0x004fe200078ec0ff */
[----:B------:R-:W-:-:S04]  /*28a0*/  IMAD.SHL.U32 R33, R40, 0x80, RZ ;  /* 0x0000008028217824 */ /* 0x000fc800078e00ff */
[----:B------:R-:W-:Y:S01]  /*28b0*/  IMAD R32, R32, 0xe0, RZ ;  /* 0x000000e020207824 */ /* 0x000fe200078e02ff */
[----:B------:R-:W-:Y:S02]  /*28c0*/  F2FP.BF16.F32.PACK_AB R12, R13, R12 ;  /* 0x0000000c0d0c723e */ /* 0x000fe400000010ff */
[----:B------:R-:W-:Y:S02]  /*28d0*/  F2FP.BF16.F32.PACK_AB R13, R15, R14 ;  /* 0x0000000e0f0d723e */ /* 0x000fe400000010ff */
[----:B------:R-:W-:Y:S01]  /*28e0*/  F2FP.BF16.F32.PACK_AB R14, R17, R16 ;  /* 0x00000010110e723e */ /* 0x000fe200000010ff */
[--C-:B------:R-:W-:Y:S01]  /*28f0*/  IMAD R17, R25, 0x10, R37.reuse ;  /* 0x0000001019117824 */ /* 0x100fe200078e0225 */
[----:B------:R-:W-:Y:S01]  /*2900*/  F2FP.BF16.F32.PACK_AB R15, R19, R18 ;  /* 0x00000012130f723e */ /* 0x000fe200000010ff */
[----:B------:R-:W-:Y:S01]  /*2910*/  IMAD R37, R24, 0x10, R37 ;  /* 0x0000001018257824 */ /* 0x000fe200078e0225 */
[----:B-1----:R-:W-:Y:S01]  /*2920*/  F2FP.BF16.F32.PACK_AB R4, R5, R4 ;  /* 0x000000040504723e */ /* 0x002fe200000010ff */
[C---:B------:R-:W-:Y:S01]  /*2930*/  IMAD.IADD R17, R0.reuse, 0x1, R17 ;  /* 0x0000000100117824 */ /* 0x040fe200078e0211 */
[----:B------:R-:W-:Y:S01]  /*2940*/  F2FP.BF16.F32.PACK_AB R5, R7, R6 ;  /* 0x000000060705723e */ /* 0x000fe200000010ff */
[----:B------:R-:W-:Y:S01]  /*2950*/  IMAD.IADD R37, R0, 0x1, R37 ;  /* 0x0000000100257824 */ /* 0x000fe200078e0225 */
[----:B------:R-:W-:-:S02]  /*2960*/  F2FP.BF16.F32.PACK_AB R6, R9, R8 ;  /* 0x000000080906723e */ /* 0x000fc400000010ff */
[----:B------:R-:W-:Y:S01]  /*2970*/  F2FP.BF16.F32.PACK_AB R7, R11, R10 ;  /* 0x0000000a0b07723e */ /* 0x000fe200000010ff */
[----:B------:R1:W-:Y:S01]  /*2980*/  STS.128 [R17], R12 ;  /* 0x0000000c11007388 */ /* 0x0003e20000000c00 */
[----:B------:R-:W-:-:S03]  /*2990*/  NOP ;  /* 0x0000000000007918 */ /* 0x000fc60000000000 */
[----:B------:R1:W-:Y:S01]  /*29a0*/  STS.128 [R37], R4 ;  /* 0x0000000425007388 */ /* 0x0003e20000000c00 */
[----:B------:R2:W-:Y:S06]  /*29b0*/  MEMBAR.ALL.CTA ;  /* 0x0000000000007992 */ /* 0x0005ec0000008000 */
[----:B--2---:R-:W2:Y:S02]  /*29c0*/  FENCE.VIEW.ASYNC.S ;  /* 0x00000000000073c6 */ /* 0x004ea40000000000 */
[----:B--2---:R-:W-:Y:S06]  /*29d0*/  BAR.SYNC.DEFER_BLOCKING 0x8, 0x80 ;  /* 0x0202000000007b1d */ /* 0x004fec0000010000 */
[----:B------:R-:W-:Y:S05]  /*29e0*/  @P1 BRA `(.L_x_35) ;  /* 0x0000000000381947 */ /* 0x000fea0003800000 */
[----:B------:R-:W-:Y:S01]  /*29f0*/  ELECT P2, URZ, PT ;  /* 0x0000000000ff782f */ /* 0x000fe20003840000 */
[----:B------:R-:W-:-:S12]  /*2a00*/  BSSY.RECONVERGENT B0, `(.L_x_35) ;  /* 0x000000c000007945 */ /* 0x000fd80003800200 */
[----:B------:R-:W-:Y:S05]  /*2a10*/  @!P2 BRA `(.L_x_36) ;  /* 0x000000000028a947 */ /* 0x000fea0003800000 */
[----:B------:R-:W2:Y:S01]  /*2a20*/  LDCU.64 UR8, c[0x0][0x348] ;  /* 0x00006900ff0877ac */ /* 0x000ea20008000a00 */
[----:B------:R-:W-:Y:S02]  /*2a30*/  R2UR UR10, R21 ;  /* 0x00000000150a72ca */ /* 0x000fe400000e0000 */
[----:B------:R-:W-:Y:S02]  /*2a40*/  R2UR UR4, R0 ;  /* 0x00000000000472ca */ /* 0x000fe400000e0000 */
[----:B------:R-:W-:Y:S02]  /*2a50*/  R2UR UR5, R32 ;  /* 0x00000000200572ca */ /* 0x000fe400000e0000 */
[----:B------:R-:W-:-:S09]  /*2a60*/  R2UR UR6, R33 ;  /* 0x00000000210672ca */ /* 0x000fd200000e0000 */
[----:B------:R-:W-:Y:S02]  /*2a70*/  ULEA UR4, UR10, UR4, 0xd ;  /* 0x000000040a047291 */ /* 0x000fe4000f8e68ff */
[----:B--2---:R-:W-:-:S04]  /*2a80*/  UIADD3 UR8, UP0, UPT, UR8, 0x240, URZ ;  /* 0x0000024008087890 */ /* 0x004fc8000ff1e0ff */
[----:B------:R-:W-:-:S09]  /*2a90*/  UIADD3.X UR9, UPT, UPT, URZ, UR9, URZ, UP0, !UPT ;  /* 0x00000009ff097290 */ /* 0x000fd200087fe4ff */
[----:B------:R2:W-:Y:S02]  /*2aa0*/  UTMASTG.2D [UR4], [UR8] ;  /* 0x00000004080073b5 */ /* 0x0005e40008008000 */
[----:B--2---:R0:W-:Y:S02]  /*2ab0*/  UTMACMDFLUSH ;  /* 0x00000000000079b7 */ /* 0x0041e40000000000 */
.L_x_36:
[----:B------:R-:W-:Y:S05]  /*2ac0*/  BSYNC.RECONVERGENT B0 ;  /* 0x0000000000007941 */ /* 0x000fea0003800200 */
.L_x_35:
[----:B------:R-:W-:Y:S05]  /*2ad0*/  @P1 BRA `(.L_x_37) ;  /* 0x0000000000041947 */ /* 0x000fea0003800000 */
[----:B------:R-:W-:-:S04]  /*2ae0*/  DEPBAR.LE SB0, 0x1 ;  /* 0x000080400000791a */ /* 0x000fc80000000000 */
.L_x_37:
[----:B------:R-:W-:Y:S01]  /*2af0*/  BAR.SYNC.DEFER_BLOCKING 0x8, 0x80 ;  /* 0x0202000000007b1d */ /* 0x000fe20000010000 */
[----:B------:R-:W-:-:S04]  /*2b00*/  LOP3.LUT R53, R21, 0x1, RZ, 0xc0, !PT ;  /* 0x0000000115357812 */ /* 0x000fc800078ec0ff */
[----:B------:R-:W-:Y:S01]  /*2b10*/  LOP3.LUT R21, R53, 0x1, RZ, 0x3c, !PT ;  /* 0x0000000135157812 */ /* 0x000fe200078e3cff */
[----:B-1----:R-:W1:Y:S04]  /*2b20*/  LDTM.x8 R12, tmem[UR7+0x20] ;  /* 0x00002007000c79ee */ /* 0x002e6800081c0000 */
[C---:B------:R-:W-:Y:S02]  /*2b30*/  IMAD R35, R21.reuse, 0x2000, R30 ;  /* 0x0000200015237824 */ /* 0x040fe400078e021e */
[----:B------:R-:W-:Y:S02]  /*2b40*/  IMAD R50, R21, 0x2000, R0 ;  /* 0x0000200015327824 */ /* 0x000fe400078e0200 */
[----:B------:R-:W-:-:S04]  /*2b50*/  IMAD R34, R28, 0x80, R35 ;  /* 0x000000801c227824 */ /* 0x000fc800078e0223 */
[--C-:B------:R-:W-:Y:S02]  /*2b60*/  IMAD R37, R27, 0x10, R34.reuse ;  /* 0x000000101b257824 */ /* 0x100fe400078e0222 */
[--C-:B------:R-:W-:Y:S02]  /*2b70*/  IMAD R35, R26, 0x10, R34.reuse ;  /* 0x000000101a237824 */ /* 0x100fe400078e0222 */
[C---:B------:R-:W-:Y:S01]  /*2b80*/  IMAD.IADD R37, R0.reuse, 0x1, R37 ;  /* 0x0000000100257824 */ /* 0x040fe200078e0225 */
[----:B------:R-:W-:Y:S01]  /*2b90*/  NOP ;  /* 0x0000000000007918 */ /* 0x000fe20000000000 */
[----:B-1----:R-:W1:Y:S01]  /*2ba0*/  LDTM.x8 R4, tmem[UR7+0x28] ;  /* 0x00002807000479ee */ /* 0x002e6200081c0000 */
[----:B------:R-:W-:Y:S02]  /*2bb0*/  IMAD.IADD R35, R0, 0x1, R35 ;  /* 0x0000000100237824 */ /* 0x000fe400078e0223 */
[--C-:B------:R-:W-:Y:S02]  /*2bc0*/  IMAD R39, R25, 0x10, R34.reuse ;  /* 0x0000001019277824 */ /* 0x100fe400078e0222 */
[----:B------:R-:W-:Y:S01]  /*2bd0*/  IMAD R51, R24, 0x10, R34 ;  /* 0x0000001018337824 */ /* 0x000fe200078e0222 */
[----:B------:R-:W-:Y:S01]  /*2be0*/  F2FP.BF16.F32.PACK_AB R44, R13, R12 ;  /* 0x0000000c0d2c723e */ /* 0x000fe200000010ff */
[C---:B------:R-:W-:Y:S01]  /*2bf0*/  IMAD.IADD R39, R0.reuse, 0x1, R39 ;  /* 0x0000000100277824 */ /* 0x040fe200078e0227 */
[----:B------:R-:W-:Y:S01]  /*2c00*/  F2FP.BF16.F32.PACK_AB R45, R15, R14 ;  /* 0x0000000e0f2d723e */ /* 0x000fe200000010ff */
[----:B------:R-:W-:Y:S01]  /*2c10*/  IMAD.IADD R51, R0, 0x1, R51 ;  /* 0x0000000100337824 */ /* 0x000fe200078e0233 */
[----:B------:R-:W-:-:S02]  /*2c20*/  F2FP.BF16.F32.PACK_AB R46, R17, R16 ;  /* 0x00000010112e723e */ /* 0x000fc400000010ff */
[----:B------:R-:W-:-:S05]  /*2c30*/  F2FP.BF16.F32.PACK_AB R47, R19, R18 ;  /* 0x00000012132f723e */ /* 0x000fca00000010ff */
[----:B------:R2:W-:Y:S01]  /*2c40*/  STS.128 [R37], R44 ;  /* 0x0000002c25007388 */ /* 0x0005e20000000c00 */
[----:B------:R-:W-:Y:S01]  /*2c50*/  NOP ;  /* 0x0000000000007918 */ /* 0x000fe20000000000 */
[----:B-1----:R-:W1:Y:S01]  /*2c60*/  LDTM.x8 R12, tmem[UR7+0x30] ;  /* 0x00003007000c79ee */ /* 0x002e6200081c0000 */
[----:B------:R-:W-:Y:S02]  /*2c70*/  F2FP.BF16.F32.PACK_AB R40, R5, R4 ;  /* 0x000000040528723e */ /* 0x000fe400000010ff */
[----:B------:R-:W-:Y:S02]  /*2c80*/  F2FP.BF16.F32.PACK_AB R41, R7, R6 ;  /* 0x000000060729723e */ /* 0x000fe400000010ff */
[----:B------:R-:W-:Y:S02]  /*2c90*/  F2FP.BF16.F32.PACK_AB R42, R9, R8 ;  /* 0x00000008092a723e */ /* 0x000fe400000010ff */
        /* <DEDUP_REMOVED lines=10> */
[----:B-1----:R-:W-:Y:S02]  /*2d40*/  F2FP.BF16.F32.PACK_AB R4, R5, R4 ;  /* 0x000000040504723e */ /* 0x002fe400000010ff */
[----:B------:R-:W-:Y:S02]  /*2d50*/  F2FP.BF16.F32.PACK_AB R5, R7, R6 ;  /* 0x000000060705723e */ /* 0x000fe400000010ff */
[----:B------:R-:W-:Y:S02]  /*2d60*/  F2FP.BF16.F32.PACK_AB R6, R9, R8 ;  /* 0x000000080906723e */ /* 0x000fe400000010ff */
[----:B------:R-:W-:-:S05]  /*2d70*/  F2FP.BF16.F32.PACK_AB R7, R11, R10 ;  /* 0x0000000a0b07723e */ /* 0x000fca00000010ff */
[----:B------:R2:W-:Y:S01]  /*2d80*/  STS.128 [R51], R4 ;  /* 0x0000000433007388 */ /* 0x0005e20000000c00 */
[----:B------:R1:W-:Y:S06]  /*2d90*/  MEMBAR.ALL.CTA ;  /* 0x0000000000007992 */ /* 0x0003ec0000008000 */
[----:B-1----:R-:W1:Y:S02]  /*2da0*/  FENCE.VIEW.ASYNC.S ;  /* 0x00000000000073c6 */ /* 0x002e640000000000 */
[----:B-1----:R-:W-:Y:S06]  /*2db0*/  BAR.SYNC.DEFER_BLOCKING 0x8, 0x80 ;  /* 0x0202000000007b1d */ /* 0x002fec0000010000 */
[----:B------:R-:W-:Y:S05]  /*2dc0*/  @P1 BRA `(.L_x_38) ;  /* 0x0000000000381947 */ /* 0x000fea0003800000 */
[----:B------:R-:W-:Y:S01]  /*2dd0*/  ELECT P2, URZ, PT ;  /* 0x0000000000ff782f */ /* 0x000fe20003840000 */
[----:B------:R-:W-:-:S12]  /*2de0*/  BSSY.RECONVERGENT B0, `(.L_x_39) ;  /* 0x000000b000007945 */ /* 0x000fd80003800200 */
[----:B------:R-:W-:Y:S05]  /*2df0*/  @!P2 BRA `(.L_x_40) ;  /* 0x000000000024a947 */ /* 0x000fea0003800000 */
[----:B------:R-:W1:Y:S01]  /*2e00*/  LDCU.64 UR8, c[0x0][0x348] ;  /* 0x00006900ff0877ac */ /* 0x000e620008000a00 */
[----:B------:R-:W-:Y:S02]  /*2e10*/  R2UR UR5, R32 ;  /* 0x00000000200572ca */ /* 0x000fe400000e0000 */
[----:B------:R-:W-:Y:S02]  /*2e20*/  R2UR UR4, R50 ;  /* 0x00000000320472ca */ /* 0x000fe400000e0000 */
[----:B------:R-:W-:-:S09]  /*2e30*/  R2UR UR6, R33 ;  /* 0x00000000210672ca */ /* 0x000fd200000e0000 */
[----:B------:R-:W-:Y:S02]  /*2e40*/  UIADD3 UR5, UPT, UPT, UR5, 0x20, URZ ;  /* 0x0000002005057890 */ /* 0x000fe4000fffe0ff */
[----:B-1----:R-:W-:-:S04]  /*2e50*/  UIADD3 UR8, UP0, UPT, UR8, 0x240, URZ ;  /* 0x0000024008087890 */ /* 0x002fc8000ff1e0ff */
[----:B------:R-:W-:-:S09]  /*2e60*/  UIADD3.X UR9, UPT, UPT, URZ, UR9, URZ, UP0, !UPT ;  /* 0x00000009ff097290 */ /* 0x000fd200087fe4ff */
[----:B------:R1:W-:Y:S02]  /*2e70*/  UTMASTG.2D [UR4], [UR8] ;  /* 0x00000004080073b5 */ /* 0x0003e40008008000 */
[----:B-1----:R0:W-:Y:S02]  /*2e80*/  UTMACMDFLUSH ;  /* 0x00000000000079b7 */ /* 0x0021e40000000000 */
.L_x_40:
[----:B------:R-:W-:Y:S05]  /*2e90*/  BSYNC.RECONVERGENT B0 ;  /* 0x0000000000007941 */ /* 0x000fea0003800200 */
.L_x_39:
[----:B------:R-:W-:-:S04]  /*2ea0*/  DEPBAR.LE SB0, 0x1 ;  /* 0x000080400000791a */ /* 0x000fc80000000000 */
.L_x_38:
[----:B------:R-:W-:Y:S01]  /*2eb0*/  BAR.SYNC.DEFER_BLOCKING 0x8, 0x80 ;  /* 0x0202000000007b1d */ /* 0x000fe20000010000 */
[C---:B--2---:R-:W-:Y:S02]  /*2ec0*/  IMAD R41, R53.reuse, 0x2000, R30 ;  /* 0x0000200035297824 */ /* 0x044fe400078e021e */
[----:B------:R-:W-:Y:S02]  /*2ed0*/  IMAD R48, R53, 0x2000, R0 ;  /* 0x0000200035307824 */ /* 0x000fe400078e0200 */
[----:B------:R-:W-:Y:S01]  /*2ee0*/  IMAD R38, R28, 0x80, R41 ;  /* 0x000000801c267824 */ /* 0x000fe200078e0229 */
[----:B------:R-:W1:Y:S03]  /*2ef0*/  LDTM.x8 R12, tmem[UR7+0x40] ;  /* 0x00004007000c79ee */ /* 0x000e6600081c0000 */
[----:B------:R-:W-:-:S04]  /*2f00*/  IMAD R49, R24, 0x10, R38 ;  /* 0x0000001018317824 */ /* 0x000fc800078e0226 */
[C---:B------:R-:W-:Y:S01]  /*2f10*/  IMAD.IADD R49, R0.reuse, 0x1, R49 ;  /* 0x0000000100317824 */ /* 0x040fe200078e0231 */
[----:B------:R-:W-:Y:S01]  /*2f20*/  NOP ;  /* 0x0000000000007918 */ /* 0x000fe20000000000 */
[----:B-1----:R-:W1:Y:S01]  /*2f30*/  LDTM.x8 R4, tmem[UR7+0x48] ;  /* 0x00004807000479ee */ /* 0x002e6200081c0000 */
[----:B------:R-:W-:Y:S01]  /*2f40*/  F2FP.BF16.F32.PACK_AB R44, R13, R12 ;  /* 0x0000000c0d2c723e */ /* 0x000fe200000010ff */
[----:B------:R-:W-:Y:S01]  /*2f50*/  IMAD R13, R27, 0x10, R38 ;  /* 0x000000101b0d7824 */ /* 0x000fe200078e0226 */
[----:B------:R-:W-:Y:S02]  /*2f60*/  F2FP.BF16.F32.PACK_AB R45, R15, R14 ;  /* 0x0000000e0f2d723e */ /* 0x000fe400000010ff */
[----:B------:R-:W-:Y:S01]  /*2f70*/  F2FP.BF16.F32.PACK_AB R46, R17, R16 ;  /* 0x00000010112e723e */ /* 0x000fe200000010ff */
[----:B------:R-:W-:Y:S01]  /*2f80*/  IMAD.IADD R36, R0, 0x1, R13 ;  /* 0x0000000100247824 */ /* 0x000fe200078e020d */
[----:B------:R-:W-:-:S05]  /*2f90*/  F2FP.BF16.F32.PACK_AB R47, R19, R18 ;  /* 0x00000012132f723e */ /* 0x000fca00000010ff */
[----:B------:R2:W-:Y:S01]  /*2fa0*/  STS.128 [R36], R44 ;  /* 0x0000002c24007388 */ /* 0x0005e20000000c00 */
        /* <DEDUP_REMOVED lines=11> */
[----:B------:R-:W-:Y:S02]  /*3060*/  F2FP.BF16.F32.PACK_AB R12, R13, R12 ;  /* 0x0000000c0d0c723e */ /* 0x000fe400000010ff */
[----:B------:R-:W-:Y:S02]  /*3070*/  F2FP.BF16.F32.PACK_AB R13, R15, R14 ;  /* 0x0000000e0f0d723e */ /* 0x000fe400000010ff */
[----:B------:R-:W-:Y:S01]  /*3080*/  F2FP.BF16.F32.PACK_AB R14, R17, R16 ;  /* 0x00000010110e723e */ /* 0x000fe200000010ff */
[----:B------:R-:W-:Y:S01]  /*3090*/  IMAD R17, R25, 0x10, R38 ;  /* 0x0000001019117824 */ /* 0x000fe200078e0226 */
[----:B------:R-:W-:-:S03]  /*30a0*/  F2FP.BF16.F32.PACK_AB R15, R19, R18 ;  /* 0x00000012130f723e */ /* 0x000fc600000010ff */
[----:B------:R-:W-:-:S05]  /*30b0*/  IMAD.IADD R38, R0, 0x1, R17 ;  /* 0x0000000100267824 */ /* 0x000fca00078e0211 */
        /* <DEDUP_REMOVED lines=23> */
.L_x_43:
[----:B------:R-:W-:Y:S05]  /*3230*/  BSYNC.RECONVERGENT B0 ;  /* 0x0000000000007941 */ /* 0x000fea0003800200 */
.L_x_42:
[----:B------:R-:W-:-:S04]  /*3240*/  DEPBAR.LE SB0, 0x1 ;  /* 0x000080400000791a */ /* 0x000fc80000000000 */
.L_x_41:
[----:B------:R-:W-:Y:S06]  /*3250*/  BAR.SYNC.DEFER_BLOCKING 0x8, 0x80 ;  /* 0x0202000000007b1d */ /* 0x000fec0000010000 */
[----:B--2---:R-:W1:Y:S01]  /*3260*/  LDTM.x8 R12, tmem[UR7+0x60] ;  /* 0x00006007000c79ee */ /* 0x004e6200081c0000 */
[----:B------:R-:W-:Y:S01]  /*3270*/  NOP ;  /* 0x0000000000007918 */ /* 0x000fe20000000000 */
[----:B-1----:R-:W1:Y:S01]  /*3280*/  LDTM.x8 R4, tmem[UR7+0x68] ;  /* 0x00006807000479ee */ /* 0x002e6200081c0000 */
[----:B------:R-:W-:Y:S02]  /*3290*/  F2FP.BF16.F32.PACK_AB R44, R13, R12 ;  /* 0x0000000c0d2c723e */ /* 0x000fe400000010ff */
[----:B------:R-:W-:-:S02]  /*32a0*/  F2FP.BF16.F32.PACK_AB R45, R15, R14 ;  /* 0x0000000e0f2d723e */ /* 0x000fc400000010ff */
        /* <DEDUP_REMOVED lines=39> */
.L_x_46:
[----:B------:R-:W-:Y:S05]  /*3520*/  BSYNC.RECONVERGENT B0 ;  /* 0x0000000000007941 */ /* 0x000fea0003800200 */
.L_x_45:
[----:B------:R-:W-:-:S04]  /*3530*/  DEPBAR.LE SB0, 0x1 ;  /* 0x000080400000791a */ /* 0x000fc80000000000 */
.L_x_44:
        /* <DEDUP_REMOVED lines=45> */
.L_x_49:
[----:B------:R-:W-:Y:S05]  /*3810*/  BSYNC.RECONVERGENT B0 ;  /* 0x0000000000007941 */ /* 0x000fea0003800200 */
.L_x_48:
[----:B------:R-:W-:-:S04]  /*3820*/  DEPBAR.LE SB0, 0x1 ;  /* 0x000080400000791a */ /* 0x000fc80000000000 */
.L_x_47:
        /* <DEDUP_REMOVED lines=45> */
.L_x_52:
[----:B------:R-:W-:Y:S05]  /*3b00*/  BSYNC.RECONVERGENT B0 ;  /* 0x0000000000007941 */ /* 0x000fea0003800200 */
.L_x_51:
[----:B------:R-:W-:-:S04]  /*3b10*/  DEPBAR.LE SB0, 0x1 ;  /* 0x000080400000791a */ /* 0x000fc80000000000 */
.L_x_50:
[----:B------:R-:W-:Y:S01]  /*3b20*/  BAR.SYNC.DEFER_BLOCKING 0x8, 0x80 ;  /* 0x0202000000007b1d */ /* 0x000fe20000010000 */
[----:B------:R-:W-:-:S05]  /*3b30*/  VIADD R2, R2, 0x31870 ;  /* 0x0003187002027836 */ /* 0x000fca0000000000 */
[----:B------:R-:W-:Y:S01]  /*3b40*/  PRMT R2, RZ, 0x654, R2 ;  /* 0x00000654ff027816 */ /* 0x000fe20000000002 */
[----:B--2---:R-:W1:Y:S01]  /*3b50*/  LDTM.x8 R12, tmem[UR7+0xc0] ;  /* 0x0000c007000c79ee */ /* 0x004e6200081c0000 */
        /* <DEDUP_REMOVED lines=27> */
[----:B------:R-:W-:Y:S01]  /*3d10*/  NOP ;  /* 0x0000000000007918 */ /* 0x000fe20000000000 */
[----:B------:R2:W-:Y:S01]  /*3d20*/  SYNCS.ARRIVE.TRANS64.RED.A1T0 RZ, [R2+URZ], RZ ;  /* 0x000000ff02ff79a7 */ /* 0x0005e200081004ff */
        /* <DEDUP_REMOVED lines=16> */
.L_x_54:
[----:B------:R-:W-:Y:S05]  /*3e30*/  BSYNC.RECONVERGENT B0 ;  /* 0x0000000000007941 */ /* 0x000fea0003800200 */
.L_x_53:
[----:B------:R-:W-:Y:S02]  /*3e40*/  IADD3 R23, PT, PT, R23, 0x98, RZ ;  /* 0x0000009817177810 */ /* 0x000fe40007ffe0ff */
[----:B------:R-:W-:Y:S01]  /*3e50*/  IADD3 R29, PT, PT, R29, 0x98, RZ ;  /* 0x000000981d1d7810 */ /* 0x000fe20007ffe0ff */
[----:B------:R-:W-:Y:S06]  /*3e60*/  @P0 BRA `(.L_x_55) ;  /* 0xffffffe400800947 */ /* 0x000fec000383ffff */
.L_x_32:
[----:B------:R-:W-:-:S13]  /*3e70*/  ISETP.NE.AND P0, PT, R3, 0x3, PT ;  /* 0x000000030300780c */ /* 0x000fda0003f05270 */
[----:B------:R-:W-:Y:S05]  /*3e80*/  @P0 EXIT ;  /* 0x000000000000094d */ /* 0x000fea0003800000 */
[----:B------:R-:W-:Y:S05]  /*3e90*/  WARPSYNC.ALL ;  /* 0x0000000000007948 */ /* 0x000fea0003800000 */
[----:B------:R-:W-:Y:S01]  /*3ea0*/  NOP ;  /* 0x0000000000007918 */ /* 0x000fe20000000000 */
[----:B------:R-:W1:Y:S01]  /*3eb0*/  S2UR UR5, SR_CgaCtaId ;  /* 0x00000000000579c3 */ /* 0x000e620000008800 */
[----:B------:R-:W-:Y:S02]  /*3ec0*/  UMOV UR4, 0x50 ;  /* 0x0000005000047882 */ /* 0x000fe40000000000 */
[----:B-1----:R-:W-:-:S09]  /*3ed0*/  ULEA UR5, UR5, UR4, 0x18 ;  /* 0x0000000405057291 */ /* 0x002fd2000f8ec0ff */
[----:B--2---:R-:W1:Y:S02]  /*3ee0*/  LDS R2, [UR5] ;  /* 0x00000005ff027984 */ /* 0x004e640008000800 */
[----:B-1----:R-:W-:-:S04]  /*3ef0*/  LOP3.LUT R0, R2, 0xffff, RZ, 0xc0, !PT ;  /* 0x0000ffff02007812 */ /* 0x002fc800078ec0ff */
[----:B------:R-:W-:-:S13]  /*3f00*/  ISETP.NE.AND P0, PT, R0, 0xffff, PT ;  /* 0x0000ffff0000780c */ /* 0x000fda0003f05270 */
[----:B------:R-:W-:Y:S05]  /*3f10*/  @P0 BRA `(.L_x_56) ;  /* 0x0000000000480947 */ /* 0x000fea0003800000 */
[----:B------:R-:W-:-:S04]  /*3f20*/  SHF.R.U32.HI R0, RZ, 0x10, R2 ;  /* 0x00000010ff007819 */ /* 0x000fc80000011602 */
[----:B------:R-:W-:-:S04]  /*3f30*/  LOP3.LUT R0, R0, 0x1, RZ, 0xc0, !PT ;  /* 0x0000000100007812 */ /* 0x000fc800078ec0ff */
[----:B------:R-:W-:-:S13]  /*3f40*/  ISETP.NE.AND P0, PT, R0, 0x1, PT ;  /* 0x000000010000780c */ /* 0x000fda0003f05270 */
[----:B------:R-:W-:Y:S05]  /*3f50*/  @P0 BRA `(.L_x_57) ;  /* 0x00000000002c0947 */ /* 0x000fea0003800000 */
[----:B------:R-:W1:Y:S01]  /*3f60*/  S2R R0, SR_LANEID ;  /* 0x0000000000007919 */ /* 0x000e620000000000 */
[----:B------:R-:W-:Y:S01]  /*3f70*/  IMAD.MOV.U32 R2, RZ, RZ, -0x20000 ;  /* 0xfffe0000ff027424 */ /* 0x000fe200078e00ff */
[----:B------:R-:W-:Y:S02]  /*3f80*/  VOTEU.ANY UR6, UPT, PT ;  /* 0x0000000000067886 */ /* 0x000fe400038e0100 */
[----:B------:R-:W-:Y:S01]  /*3f90*/  UFLO.U32 UR6, UR6 ;  /* 0x00000006000672bd */ /* 0x000fe200080e0000 */
[----:B------:R-:W2:Y:S05]  /*3fa0*/  REDUX UR4, R2 ;  /* 0x00000000020473c4 */ /* 0x000eaa0000000000 */
[----:B-1----:R-:W-:-:S02]  /*3fb0*/  ISETP.EQ.U32.AND P0, PT, R0, UR6, PT ;  /* 0x0000000600007c0c */ /* 0x002fc4000bf02070 */
[----:B--2---:R-:W-:Y:S01]  /*3fc0*/  MOV R0, UR4 ;  /* 0x0000000400007c02 */ /* 0x004fe20008000f00 */
[----:B------:R-:W-:-:S05]  /*3fd0*/  UMOV UR4, 0xfffe0000 ;  /* 0xfffe000000047882 */ /* 0x000fca0000000000 */
[----:B------:R1:W-:Y:S05]  /*3fe0*/  UTCATOMSWS.AND URZ, UR4 ;  /* 0x0000000400ff79e3 */ /* 0x0003ea0008000000 */
[----:B------:R1:W-:Y:S01]  /*3ff0*/  @P0 ATOMS.AND RZ, [UR5], R0 ;  /* 0x00000000ffff098c */ /* 0x0003e2000a800005 */
[----:B------:R-:W-:Y:S05]  /*4000*/  BRA `(.L_x_58) ;  /* 0x0000000000147947 */ /* 0x000fea0003800000 */
.L_x_57:
[----:B------:R-:W-:Y:S02]  /*4010*/  MOV R2, 0x4030 ;  /* 0x0000403000027802 */ /* 0x000fe40000000f00 */
[----:B------:R-:W-:Y:S05]  /*4020*/  CALL.REL.NOINC `($__internal_0_$__cuda_sm10x_tcgen05_guardrail_trap_col_being_dealloced_not_returned_by_alloc) ;  /* 0x0000000400047944 */ /* 0x000fea0003c00000 */
[----:B------:R-:W-:Y:S05]  /*4030*/  BRA `(.L_x_58) ;  /* 0x0000000000087947 */ /* 0x000fea0003800000 */
.L_x_56:
[----:B------:R-:W-:Y:S02]  /*4040*/  MOV R2, 0x4060 ;  /* 0x0000406000027802 */ /* 0x000fe40000000f00 */
[----:B------:R-:W-:Y:S05]  /*4050*/  CALL.REL.NOINC `($__internal_2_$__cuda_sm10x_tcgen05_guardrail_trap_unallocated_columns_being_dealloced) ;  /* 0x0000000400107944 */ /* 0x000fea0003c00000 */
.L_x_58:
[----:B------:R-:W-:Y:S01]  /*4060*/  NOP ;  /* 0x0000000000007918 */ /* 0x000fe20000000000 */
[----:B-1----:R-:W-:Y:S05]  /*4070*/  EXIT ;  /* 0x000000000000794d */ /* 0x002fea0003800000 */
.L_x_14:
[----:B------:R-:W-:-:S07]  /*4080*/  MOV R4, R5 ;  /* 0x0000000500047202 */ /* 0x000fce0000000f00 */
.L_x_59:
[----:B-1----:R1:W2:Y:S02]  /*4090*/  SYNCS.PHASECHK.TRANS64.TRYWAIT P0, [R2+URZ+0x31800], R5 ;  /* 0x03180005020075a7 */ /* 0x0022a400080011ff */
[----:B--2---:R-:W-:Y:S05]  /*40a0*/  @!P0 NANOSLEEP.SYNCS 0x989680 ;  /* 0x009896800000895d */ /* 0x004fea0003900000 */
[----:B------:R-:W2:Y:S02]  /*40b0*/  @!P0 SYNCS.PHASECHK.TRANS64 P0, [R2+URZ+0x31800], R5 ;  /* 0x03180005020085a7 */ /* 0x000ea400080010ff */
[----:B--2---:R-:W-:Y:S05]  /*40c0*/  @!P0 BRA `(.L_x_59) ;  /* 0xfffffffc00f08947 */ /* 0x004fea000383ffff */
[----:B------:R-:W-:Y:S05]  /*40d0*/  BRA `(.L_x_60) ;  /* 0xffffffc8005c7947 */ /* 0x000fea000383ffff */
.L_x_18:
[----:B------:R-:W-:Y:S02]  /*40e0*/  MOV R8, UR10 ;  /* 0x0000000a00087c02 */ /* 0x000fe40008000f00 */
[----:B------:R-:W-:Y:S02]  /*40f0*/  MOV R9, UR10 ;  /* 0x0000000a00097c02 */ /* 0x000fe40008000f00 */
[----:B------:R-:W-:-:S07]  /*4100*/  MOV R0, UR9 ;  /* 0x0000000900007c02 */ /* 0x000fce0008000f00 */
.L_x_61:
[----:B-1----:R1:W2:Y:S02]  /*4110*/  SYNCS.PHASECHK.TRANS64.TRYWAIT P0, [R0+URZ+0x31870], R9 ;  /* 0x03187009000075a7 */ /* 0x0022a400080011ff */
[----:B--2---:R-:W-:Y:S05]  /*4120*/  @!P0 NANOSLEEP.SYNCS 0x989680 ;  /* 0x009896800000895d */ /* 0x004fea0003900000 */
[----:B------:R-:W2:Y:S02]  /*4130*/  @!P0 SYNCS.PHASECHK.TRANS64 P0, [R0+URZ+0x31870], R9 ;  /* 0x03187009000085a7 */ /* 0x000ea400080010ff */
[----:B--2---:R-:W-:Y:S05]  /*4140*/  @!P0 BRA `(.L_x_61) ;  /* 0xfffffffc00f08947 */ /* 0x004fea000383ffff */
[----:B------:R-:W-:Y:S05]  /*4150*/  BRA `(.L_x_62) ;  /* 0xffffffcc00ec7947 */ /* 0x000fea000383ffff */
.L_x_19:
[----:B------:R-:W-:Y:S02]  /*4160*/  MOV R2, UR10 ;  /* 0x0000000a00027c02 */ /* 0x000fe40008000f00 */
[----:B------:R-:W-:Y:S07]  /*4170*/  MOV R8, R9 ;  /* 0x0000000900087202 */ /* 0x000fee0000000f00 */
.L_x_63:
[----:B-1----:R1:W2:Y:S02]  /*4180*/  SYNCS.PHASECHK.TRANS64.TRYWAIT P0, [R2+URZ+0x31840], R9 ;  /* 0x03184009020075a7 */ /* 0x0022a400080011ff */
[----:B--2---:R-:W-:Y:S05]  /*4190*/  @!P0 NANOSLEEP.SYNCS 0x989680 ;  /* 0x009896800000895d */ /* 0x004fea0003900000 */
[----:B------:R-:W2:Y:S02]  /*41a0*/  @!P0 SYNCS.PHASECHK.TRANS64 P0, [R2+URZ+0x31840], R9 ;  /* 0x03184009020085a7 */ /* 0x000ea400080010ff */
[----:B--2---:R-:W-:Y:S05]  /*41b0*/  @!P0 BRA `(.L_x_63) ;  /* 0xfffffffc00f08947 */ /* 0x004fea000383ffff */
[----:B------:R-:W-:Y:S05]  /*41c0*/  BRA `(.L_x_64) ;  /* 0xffffffcc00f07947 */ /* 0x000fea000383ffff */
.L_x_21:
[----:B------:R-:W-:Y:S02]  /*41d0*/  MOV R2, UR13 ;  /* 0x0000000d00027c02 */ /* 0x000fe40008000f00 */
[----:B------:R-:W-:Y:S07]  /*41e0*/  MOV R8, R9 ;  /* 0x0000000900087202 */ /* 0x000fee0000000f00 */
.L_x_65:
[----:B-1----:R1:W2:Y:S02]  /*41f0*/  SYNCS.PHASECHK.TRANS64.TRYWAIT P0, [R2+URZ+0x31840], R9 ;  /* 0x03184009020075a7 */ /* 0x0022a400080011ff */
[----:B--2---:R-:W-:Y:S05]  /*4200*/  @!P0 NANOSLEEP.SYNCS 0x989680 ;  /* 0x009896800000895d */ /* 0x004fea0003900000 */
[----:B------:R-:W2:Y:S02]  /*4210*/  @!P0 SYNCS.PHASECHK.TRANS64 P0, [R2+URZ+0x31840], R9 ;  /* 0x03184009020085a7 */ /* 0x000ea400080010ff */
[----:B--2---:R-:W-:Y:S05]  /*4220*/  @!P0 BRA `(.L_x_65) ;  /* 0xfffffffc00f08947 */ /* 0x004fea000383ffff */
[----:B------:R-:W-:Y:S05]  /*4230*/  BRA `(.L_x_66) ;  /* 0xffffffd000c87947 */ /* 0x000fea000383ffff */
.L_x_25:
[----:B------:R-:W-:-:S04]  /*4240*/  SHF.L.U32 R4, R9, 0x1f, RZ ;  /* 0x0000001f09047819 */ /* 0x000fc800000006ff */
[----:B------:R-:W-:-:S07]  /*4250*/  MOV R5, R4 ;  /* 0x0000000400057202 */ /* 0x000fce0000000f00 */
.L_x_67:
[----:B-1----:R1:W2:Y:S02]  /*4260*/  SYNCS.PHASECHK.TRANS64.TRYWAIT P0, [R3+URZ+0x31820], R5 ;  /* 0x03182005030075a7 */ /* 0x0022a400080011ff */
[----:B--2---:R-:W-:Y:S05]  /*4270*/  @!P0 NANOSLEEP.SYNCS 0x989680 ;  /* 0x009896800000895d */ /* 0x004fea0003900000 */
[----:B------:R-:W2:Y:S02]  /*4280*/  @!P0 SYNCS.PHASECHK.TRANS64 P0, [R3+URZ+0x31820], R5 ;  /* 0x03182005030085a7 */ /* 0x000ea400080010ff */
[----:B--2---:R-:W-:Y:S05]  /*4290*/  @!P0 BRA `(.L_x_67) ;  /* 0xfffffffc00f08947 */ /* 0x004fea000383ffff */
[----:B------:R-:W-:Y:S05]  /*42a0*/  BRA `(.L_x_68) ;  /* 0xffffffd800247947 */ /* 0x000fea000383ffff */
.L_x_26:
[----:B-1----:R-:W-:-:S07]  /*42b0*/  MOV R5, R4 ;  /* 0x0000000400057202 */ /* 0x002fce0000000f00 */
.L_x_69:
[----:B-1----:R1:W2:Y:S02]  /*42c0*/  SYNCS.PHASECHK.TRANS64.TRYWAIT P0, [R3+URZ+0x31828], R5 ;  /* 0x03182805030075a7 */ /* 0x0022a400080011ff */
[----:B--2---:R-:W-:Y:S05]  /*42d0*/  @!P0 NANOSLEEP.SYNCS 0x989680 ;  /* 0x009896800000895d */ /* 0x004fea0003900000 */
[----:B------:R-:W2:Y:S02]  /*42e0*/  @!P0 SYNCS.PHASECHK.TRANS64 P0, [R3+URZ+0x31828], R5 ;  /* 0x03182805030085a7 */ /* 0x000ea400080010ff */
[----:B--2---:R-:W-:Y:S05]  /*42f0*/  @!P0 BRA `(.L_x_69) ;  /* 0xfffffffc00f08947 */ /* 0x004fea000383ffff */
[----:B------:R-:W-:Y:S05]  /*4300*/  BRA `(.L_x_70) ;  /* 0xffffffd800b47947 */ /* 0x000fea000383ffff */
.L_x_27:
[----:B-1----:R-:W-:-:S07]  /*4310*/  MOV R5, R4 ;  /* 0x0000000400057202 */ /* 0x002fce0000000f00 */
.L_x_71:
[----:B-1----:R1:W2:Y:S02]  /*4320*/  SYNCS.PHASECHK.TRANS64.TRYWAIT P0, [R3+URZ+0x31830], R5 ;  /* 0x03183005030075a7 */ /* 0x0022a400080011ff */
[----:B--2---:R-:W-:Y:S05]  /*4330*/  @!P0 NANOSLEEP.SYNCS 0x989680 ;  /* 0x009896800000895d */ /* 0x004fea0003900000 */
[----:B------:R-:W2:Y:S02]  /*4340*/  @!P0 SYNCS.PHASECHK.TRANS64 P0, [R3+URZ+0x31830], R5 ;  /* 0x03183005030085a7 */ /* 0x000ea400080010ff */
[----:B--2---:R-:W-:Y:S05]  /*4350*/  @!P0 BRA `(.L_x_71) ;  /* 0xfffffffc00f08947 */ /* 0x004fea000383ffff */
[----:B------:R-:W-:Y:S05]  /*4360*/  BRA `(.L_x_72) ;  /* 0xffffffd800f47947 */ /* 0x000fea000383ffff */
.L_x_28:
[-C--:B------:R-:W-:Y:S02]  /*4370*/  MOV R20, R4.reuse ;  /* 0x0000000400147202 */ /* 0x080fe40000000f00 */
[----:B------:R-:W-:-:S07]  /*4380*/  MOV R21, R4 ;  /* 0x0000000400157202 */ /* 0x000fce0000000f00 */
.L_x_73:
[----:B-1----:R1:W2:Y:S02]  /*4390*/  SYNCS.PHASECHK.TRANS64.TRYWAIT P0, [R3+URZ+0x31838], R21 ;  /* 0x03183815030075a7 */ /* 0x0022a400080011ff */
[----:B--2---:R-:W-:Y:S05]  /*43a0*/  @!P0 NANOSLEEP.SYNCS 0x989680 ;  /* 0x009896800000895d */ /* 0x004fea0003900000 */
[----:B------:R-:W2:Y:S02]  /*43b0*/  @!P0 SYNCS.PHASECHK.TRANS64 P0, [R3+URZ+0x31838], R21 ;  /* 0x03183815030085a7 */ /* 0x000ea400080010ff */
[----:B--2---:R-:W-:Y:S05]  /*43c0*/  @!P0 BRA `(.L_x_73) ;  /* 0xfffffffc00f08947 */ /* 0x004fea000383ffff */
[----:B------:R-:W-:Y:S05]  /*43d0*/  BRA `(.L_x_74) ;  /* 0xffffffdc002c7947 */ /* 0x000fea000383ffff */
.L_x_33:
[----:B------:R-:W-:-:S07]  /*43e0*/  MOV R4, R5 ;  /* 0x0000000500047202 */ /* 0x000fce0000000f00 */
.L_x_75:
[----:B-1----:R1:W2:Y:S02]  /*43f0*/  SYNCS.PHASECHK.TRANS64.TRYWAIT P2, [R2+URZ+0x31860], R5 ;  /* 0x03186005020075a7 */ /* 0x0022a400080411ff */
[----:B--2---:R-:W-:Y:S05]  /*4400*/  @!P2 NANOSLEEP.SYNCS 0x989680 ;  /* 0x009896800000a95d */ /* 0x004fea0003900000 */
[----:B------:R-:W2:Y:S02]  /*4410*/  @!P2 SYNCS.PHASECHK.TRANS64 P2, [R2+URZ+0x31860], R5 ;  /* 0x031860050200a5a7 */ /* 0x000ea400080410ff */
[----:B--2---:R-:W-:Y:S05]  /*4420*/  @!P2 BRA `(.L_x_75) ;  /* 0xfffffffc00f0a947 */ /* 0x004fea000383ffff */
[----:B------:R-:W-:Y:S05]  /*4430*/  BRA `(.L_x_76) ;  /* 0xffffffe0005c7947 */ /* 0x000fea000383ffff */
        .weak           $__internal_0_$__cuda_sm10x_tcgen05_guardrail_trap_col_being_dealloced_not_returned_by_alloc
        .type           $__internal_0_$__cuda_sm10x_tcgen05_guardrail_trap_col_being_dealloced_not_returned_by_alloc,@function
        .size           $__internal_0_$__cuda_sm10x_tcgen05_guardrail_trap_col_being_dealloced_not_returned_by_alloc,($__internal_1_$__cuda_sm10x_tcgen05_guardrail_trap_phase_invalid_during_alloc - $__internal_0_$__cuda_sm10x_tcgen05_guardrail_trap_col_being_dealloced_not_returned_by_alloc)
$__internal_0_$__cuda_sm10x_tcgen05_guardrail_trap_col_being_dealloced_not_returned_by_alloc:
[----:B------:R-:W-:Y:S05]  /*4440*/  BPT.TRAP 0x1 ;  /* 0x000000040000795c */ /* 0x000fea0000300000 */
[----:B------:R-:W-:-:S04]  /*4450*/  HFMA2 R3, -RZ, RZ, 0, 0 ;  /* 0x00000000ff037431 */ /* 0x000fc800000001ff */
[----:B------:R-:W-:Y:S05]  /*4460*/  RET.REL.NODEC R2 `(_ZN9deep_gemm24sm100_fp8_gemm_1d1d_implILN4cute4UMMA5MajorE0ELS3_0ELj0ELj4096ELj7168ELj128ELj224ELj128ELj1ELj128ELj128ELj64ELj4ELj128ELj128ELj1ELb0ELj152ELNS_8GemmTypeE0ELb0EN7cutlass10bfloat16_tENS_16EpilogueIdentityEEEvPijjj14CUtensorMap_stS9_S9_S9_S9_) ;  /* 0xffffffb802e47950 */ /* 0x000fea0003c3ffff */
        .weak           $__internal_1_$__cuda_sm10x_tcgen05_guardrail_trap_phase_invalid_during_alloc
        .type           $__internal_1_$__cuda_sm10x_tcgen05_guardrail_trap_phase_invalid_during_alloc,@function
        .size           $__internal_1_$__cuda_sm10x_tcgen05_guardrail_trap_phase_invalid_during_alloc,($__internal_2_$__cuda_sm10x_tcgen05_guardrail_trap_unallocated_columns_being_dealloced - $__internal_1_$__cuda_sm10x_tcgen05_guardrail_trap_phase_invalid_during_alloc)
$__internal_1_$__cuda_sm10x_tcgen05_guardrail_trap_phase_invalid_during_alloc:
[----:B------:R-:W-:Y:S05]  /*4470*/  BPT.TRAP 0x1 ;  /* 0x000000040000795c */ /* 0x000fea0000300000 */
[----:B------:R-:W-:-:S04]  /*4480*/  MOV R5, 0x0 ;  /* 0x0000000000057802 */ /* 0x000fc80000000f00 */
[----:B------:R-:W-:Y:S05]  /*4490*/  RET.REL.NODEC R4 `(_ZN9deep_gemm24sm100_fp8_gemm_1d1d_implILN4cute4UMMA5MajorE0ELS3_0ELj0ELj4096ELj7168ELj128ELj224ELj128ELj1ELj128ELj128ELj64ELj4ELj128ELj128ELj1ELb0ELj152ELNS_8GemmTypeE0ELb0EN7cutlass10bfloat16_tENS_16EpilogueIdentityEEEvPijjj14CUtensorMap_stS9_S9_S9_S9_) ;  /* 0xffffffb804d87950 */ /* 0x000fea0003c3ffff */
        .weak           $__internal_2_$__cuda_sm10x_tcgen05_guardrail_trap_unallocated_columns_being_dealloced
        .type           $__internal_2_$__cuda_sm10x_tcgen05_guardrail_trap_unallocated_columns_being_dealloced,@function
        .size           $__internal_2_$__cuda_sm10x_tcgen05_guardrail_trap_unallocated_columns_being_dealloced,($__internal_3_$__cuda_sm20_div_u16 - $__internal_2_$__cuda_sm10x_tcgen05_guardrail_trap_unallocated_columns_being_dealloced)
$__internal_2_$__cuda_sm10x_tcgen05_guardrail_trap_unallocated_columns_being_dealloced:
[----:B------:R-:W-:Y:S05]  /*44a0*/  BPT.TRAP 0x1 ;  /* 0x000000040000795c */ /* 0x000fea0000300000 */
[----:B------:R-:W-:-:S04]  /*44b0*/  HFMA2 R3, -RZ, RZ, 0, 0 ;  /* 0x00000000ff037431 */ /* 0x000fc800000001ff */
[----:B------:R-:W-:Y:S05]  /*44c0*/  RET.REL.NODEC R2 `(_ZN9deep_gemm24sm100_fp8_gemm_1d1d_implILN4cute4UMMA5MajorE0ELS3_0ELj0ELj4096ELj7168ELj128ELj224ELj128ELj1ELj128ELj128ELj64ELj4ELj128ELj128ELj1ELb0ELj152ELNS_8GemmTypeE0ELb0EN7cutlass10bfloat16_tENS_16EpilogueIdentityEEEvPijjj14CUtensorMap_stS9_S9_S9_S9_) ;  /* 0xffffffb802cc7950 */ /* 0x000fea0003c3ffff */
        .weak           $__internal_3_$__cuda_sm20_div_u16
        .type           $__internal_3_$__cuda_sm20_div_u16,@function
        .size           $__internal_3_$__cuda_sm20_div_u16,(.L_x_81 - $__internal_3_$__cuda_sm20_div_u16)
$__internal_3_$__cuda_sm20_div_u16:
[----:B------:R-:W1:Y:S01]  /*44d0*/  I2F.U16 R8, R35 ;  /* 0x0000002300087306 */ /* 0x000e620000101000 */
[----:B------:R-:W-:-:S07]  /*44e0*/  IMAD.MOV.U32 R5, RZ, RZ, 0x4b800000 ;  /* 0x4b800000ff057424 */ /* 0x000fce00078e00ff */
[----:B------:R-:W-:Y:S01]  /*44f0*/  I2F.U16.RZ R7, R7 ;  /* 0x0000000700077306 */ /* 0x000fe2000010d000 */
[C---:B-1----:R-:W-:Y:S02]  /*4500*/  FSETP.GEU.AND P1, PT, |R8|.reuse, 1.175494350822287508e-38, PT ;  /* 0x008000000800780b */ /* 0x042fe40003f2e200 */
[----:B------:R-:W-:Y:S02]  /*4510*/  FSETP.GT.AND P2, PT, |R8|, 8.50705917302346158658e+37, PT ;  /* 0x7e8000000800780b */ /* 0x000fe40003f44200 */
[----:B------:R-:W-:Y:S02]  /*4520*/  FSEL R5, R5, 1, !P1 ;  /* 0x3f80000005057808 */ /* 0x000fe40004800000 */
[----:B------:R-:W-:Y:S02]  /*4530*/  ISETP.NE.U32.AND P1, PT, R35, RZ, PT ;  /* 0x000000ff2300720c */ /* 0x000fe40003f25070 */
[----:B------:R-:W-:-:S05]  /*4540*/  FSEL R5, R5, 0.25, !P2 ;  /* 0x3e80000005057808 */ /* 0x000fca0005000000 */
[----:B------:R-:W-:-:S06]  /*4550*/  FMUL R8, R8, R5 ;  /* 0x0000000508087220 */ /* 0x000fcc0000400000 */
[----:B------:R-:W1:Y:S02]  /*4560*/  MUFU.RCP R8, R8 ;  /* 0x0000000800087308 */ /* 0x000e640000001000 */
[----:B-1----:R-:W-:-:S04]  /*4570*/  FMUL R10, R5, R8 ;  /* 0x00000008050a7220 */ /* 0x002fc80000400000 */
[----:B------:R-:W-:-:S04]  /*4580*/  VIADD R10, R10, 0x2 ;  /* 0x000000020a0a7836 */ /* 0x000fc80000000000 */
[----:B------:R-:W-:Y:S01]  /*4590*/  FMUL.RZ R10, R7, R10 ;  /* 0x0000000a070a7220 */ /* 0x000fe2000040c000 */
[----:B------:R-:W-:-:S03]  /*45a0*/  IMAD.MOV.U32 R7, RZ, RZ, 0x0 ;  /* 0x00000000ff077424 */ /* 0x000fc600078e00ff */
[----:B------:R-:W1:Y:S02]  /*45b0*/  F2I.U32.TRUNC.NTZ R36, R10 ;  /* 0x0000000a00247305 */ /* 0x000e64000020f000 */
[----:B-1----:R-:W-:Y:S02]  /*45c0*/  LOP3.LUT R36, R36, 0xffff, RZ, 0xc0, !PT ;  /* 0x0000ffff24247812 */ /* 0x002fe400078ec0ff */
[----:B------:R-:W-:Y:S01]  /*45d0*/  @!P1 MOV R36, 0xffffffff ;  /* 0xffffffff00249802 */ /* 0x000fe20000000f00 */
[----:B------:R-:W-:Y:S06]  /*45e0*/  RET.REL.NODEC R6 `(_ZN9deep_gemm24sm100_fp8_gemm_1d1d_implILN4cute4UMMA5MajorE0ELS3_0ELj0ELj4096ELj7168ELj128ELj224ELj128ELj1ELj128ELj128ELj64ELj4ELj128ELj128ELj1ELb0ELj152ELNS_8GemmTypeE0ELb0EN7cutlass10bfloat16_tENS_16EpilogueIdentityEEEvPijjj14CUtensorMap_stS9_S9_S9_S9_) ;  /* 0xffffffb806847950 */ /* 0x000fec0003c3ffff */
.L_x_77:
[----:B------:R-:W-:-:S00]  /*45f0*/  BRA `(.L_x_77) ;  /* 0xfffffffc00fc7947 */ /* 0x000fc0000383ffff */
[----:B------:R-:W-:-:S00]  /*4600*/  NOP ;  /* 0x0000000000007918 */ /* 0x000fc00000000000 */
[----:B------:R-:W-:-:S00]  /*4610*/  NOP ;  /* 0x0000000000007918 */ /* 0x000fc00000000000 */
[----:B------:R-:W-:-:S00]  /*4620*/  NOP ;  /* 0x0000000000007918 */ /* 0x000fc00000000000 */
[----:B------:R-:W-:-:S00]  /*4630*/  NOP ;  /* 0x0000000000007918 */ /* 0x000fc00000000000 */
[----:B------:R-:W-:-:S00]  /*4640*/  NOP ;  /* 0x0000000000007918 */ /* 0x000fc00000000000 */
[----:B------:R-:W-:-:S00]  /*4650*/  NOP ;  /* 0x0000000000007918 */ /* 0x000fc00000000000 */
[----:B------:R-:W-:-:S00]  /*4660*/  NOP ;  /* 0x0000000000007918 */ /* 0x000fc00000000000 */
[----:B------:R-:W-:-:S00]  /*4670*/  NOP ;  /* 0x0000000000007918 */ /* 0x000fc00000000000 */
.L_x_81:


//--------------------- .nv.shared._ZN9deep_gemm24sm100_fp8_gemm_1d1d_implILN4cute4UMMA5MajorE0ELS3_0ELj0ELj4096ELj7168ELj128ELj224ELj128ELj1ELj128ELj128ELj64ELj4ELj128ELj128ELj1ELb0ELj152ELNS_8GemmTypeE0ELb0EN7cutlass10bfloat16_tENS_16EpilogueIdentityEEEvPijjj14CUtensorMap_stS9_S9_S9_S9_ --------------------------
	.section	.nv.shared._ZN9deep_gemm24sm100_fp8_gemm_1d1d_implILN4cute4UMMA5MajorE0ELS3_0ELj0ELj4096ELj7168ELj128ELj224ELj128ELj1ELj128ELj128ELj64ELj4ELj128ELj128ELj1ELb0ELj152ELNS_8GemmTypeE0ELb0EN7cutlass10bfloat16_tENS_16EpilogueIdentityEEEvPijjj14CUtensorMap_stS9_S9_S9_S9_,"aw",@nobits
	.sectionflags	@""
	.align	1024
	.zero		1024


//--------------------- .nv.shared.reserved.0     --------------------------
	.section	.nv.shared.reserved.0,"aw",@nobits
	.align	8
	.weak		__nv_reservedSMEM_offset_0_alias
	.size		__nv_reservedSMEM_offset_0_alias, 0, 64
	.other		__nv_reservedSMEM_offset_0_alias,@"STO_CUDA_RESERVED_SHARED STV_DEFAULT"
__nv_reservedSMEM_offset_0_alias:
	.zero		0
.nv.shared.reserved.0:
	.zero		64
	.weak		__nv_reservedSMEM_allocation_phase
	.type		__nv_reservedSMEM_allocation_phase,@object
	.size		__nv_reservedSMEM_allocation_phase,(.L_0 - __nv_reservedSMEM_allocation_phase)
__nv_reservedSMEM_allocation_phase:
	.zero		1
.L_0:
	.zero		7
	.weak		__nv_reservedSMEM_devtool_atexit_pc
	.type		__nv_reservedSMEM_devtool_atexit_pc,@object
	.size		__nv_reservedSMEM_devtool_atexit_pc,(__nv_reservedSMEM_allocation_mask - __nv_reservedSMEM_devtool_atexit_pc)
__nv_reservedSMEM_devtool_atexit_pc:
	.zero		8
	.weak		__nv_reservedSMEM_allocation_mask
	.type		__nv_reservedSMEM_allocation_mask,@object
	.size		__nv_reservedSMEM_allocation_mask,(.L_2 - __nv_reservedSMEM_allocation_mask)
__nv_reservedSMEM_allocation_mask:
	.zero		4
.L_2:


//--------------------- .nv.global                --------------------------
	.section	.nv.global,"aw",@nobits
.nv.global:
	.type		_ZN47_INTERNAL_7c5d29ed_9_kernel_cu_1dcd63d0_28963964cute1_E,@object
	.size		_ZN47_INTERNAL_7c5d29ed_9_kernel_cu_1dcd63d0_28963964cute1_E,(_ZN47_INTERNAL_7c5d29ed_9_kernel_cu_1dcd63d0_28963964cuda3std3__45__cpo6cbeginE - _ZN47_INTERNAL_7c5d29ed_9_kernel_cu_1dcd63d0_28963964cute1_E)
_ZN47_INTERNAL_7c5d29ed_9_kernel_cu_1dcd63d0_28963964cute1_E:
	.zero		1
	.type		_ZN47_INTERNAL_7c5d29ed_9_kernel_cu_1dcd63d0_28963964cuda3std3__45__cpo6cbeginE,@object
	.size		_ZN47_INTERNAL_7c5d29ed_9_kernel_cu_1dcd63d0_28963964cuda3std3__45__cpo6cbeginE,(_ZN47_INTERNAL_7c5d29ed_9_kernel_cu_1dcd63d0_28963964cuda3std3__48in_placeE - _ZN47_INTERNAL_7c5d29ed_9_kernel_cu_1dcd63d0_28963964cuda3std3__45__cpo6cbeginE)
_ZN47_INTERNAL_7c5d29ed_9_kernel_cu_1dcd63d0_28963964cuda3std3__45__cpo6cbeginE:
	.zero		1
	.type		_ZN47_INTERNAL_7c5d29ed_9_kernel_cu_1dcd63d0_28963964cuda3std3__48in_placeE,@object
	.size		_ZN47_INTERNAL_7c5d29ed_9_kernel_cu_1dcd63d0_28963964cuda3std3__48in_placeE,(_ZN47_INTERNAL_7c5d29ed_9_kernel_cu_1dcd63d0_28963964cuda3std6ranges3__45__cpo9iter_moveE - _ZN47_INTERNAL_7c5d29ed_9_kernel_cu_1dcd63d0_28963964cuda3std3__48in_placeE)
_ZN47_INTERNAL_7c5d29ed_9_kernel_cu_1dcd63d0_28963964cuda3std3__48in_placeE:
	.zero		1
	.type		_ZN47_INTERNAL_7c5d29ed_9_kernel_cu_1dcd63d0_28963964cuda3std6ranges3__45__cpo9iter_moveE,@object
	.size		_ZN47_INTERNAL_7c5d29ed_9_kernel_cu_1dcd63d0_28963964cuda3std6ranges3__45__cpo9iter_moveE,(_ZN47_INTERNAL_7c5d29ed_9_kernel_cu_1dcd63d0_28963964cuda3std3__45__cpo5beginE - _ZN47_INTERNAL_7c5d29ed_9_kernel_cu_1dcd63d0_28963964cuda3std6ranges3__45__cpo9iter_moveE)
_ZN47_INTERNAL_7c5d29ed_9_kernel_cu_1dcd63d0_28963964cuda3std6ranges3__45__cpo9iter_moveE:
	.zero		1
	.type		_ZN47_INTERNAL_7c5d29ed_9_kernel_cu_1dcd63d0_28963964cuda3std3__45__cpo5beginE,@object
	.size		_ZN47_INTERNAL_7c5d29ed_9_kernel_cu_1dcd63d0_28963964cuda3std3__45__cpo5beginE,(_ZN47_INTERNAL_7c5d29ed_9_kernel_cu_1dcd63d0_28963964cuda3std3__449_GLOBAL__N__7c5d29ed_9_kernel_cu_1dcd63d0_28963966ignoreE - _ZN47_INTERNAL_7c5d29ed_9_kernel_cu_1dcd63d0_28963964cuda3std3__45__cpo5beginE)
_ZN47_INTERNAL_7c5d29ed_9_kernel_cu_1dcd63d0_28963964cuda3std3__45__cpo5beginE:
	.zero		1
	.type		_ZN47_INTERNAL_7c5d29ed_9_kernel_cu_1dcd63d0_28963964cuda3std3__449_GLOBAL__N__7c5d29ed_9_kernel_cu_1dcd63d0_28963966ignoreE,@object
	.size		_ZN47_INTERNAL_7c5d29ed_9_kernel_cu_1dcd63d0_28963964cuda3std3__449_GLOBAL__N__7c5d29ed_9_kernel_cu_1dcd63d0_28963966ignoreE,(_ZN47_INTERNAL_7c5d29ed_9_kernel_cu_1dcd63d0_28963964cute7productE - _ZN47_INTERNAL_7c5d29ed_9_kernel_cu_1dcd63d0_28963964cuda3std3__449_GLOBAL__N__7c5d29ed_9_kernel_cu_1dcd63d0_28963966ignoreE)
_ZN47_INTERNAL_7c5d29ed_9_kernel_cu_1dcd63d0_28963964cuda3std3__449_GLOBAL__N__7c5d29ed_9_kernel_cu_1dcd63d0_28963966ignoreE:
	.zero		1
	.type		_ZN47_INTERNAL_7c5d29ed_9_kernel_cu_1dcd63d0_28963964cute7productE,@object
	.size		_ZN47_INTERNAL_7c5d29ed_9_kernel_cu_1dcd63d0_28963964cute7productE,(_ZN47_INTERNAL_7c5d29ed_9_kernel_cu_1dcd63d0_28963964cuda3std3__45__cpo3endE - _ZN47_INTERNAL_7c5d29ed_9_kernel_cu_1dcd63d0_28963964cute7productE)
_ZN47_INTERNAL_7c5d29ed_9_kernel_cu_1dcd63d0_28963964cute7productE:
	.zero		1
	.type		_ZN47_INTERNAL_7c5d29ed_9_kernel_cu_1dcd63d0_28963964cuda3std3__45__cpo3endE,@object
	.size		_ZN47_INTERNAL_7c5d29ed_9_kernel_cu_1dcd63d0_28963964cuda3std3__45__cpo3endE,(_ZN47_INTERNAL_7c5d29ed_9_kernel_cu_1dcd63d0_28963964cuda3std3__419piecewise_constructE - _ZN47_INTERNAL_7c5d29ed_9_kernel_cu_1dcd63d0_28963964cuda3std3__45__cpo3endE)
_ZN47_INTERNAL_7c5d29ed_9_kernel_cu_1dcd63d0_28963964cuda3std3__45__cpo3endE:
	.zero		1
	.type		_ZN47_INTERNAL_7c5d29ed_9_kernel_cu_1dcd63d0_28963964cuda3std3__419piecewise_constructE,@object
	.size		_ZN47_INTERNAL_7c5d29ed_9_kernel_cu_1dcd63d0_28963964cuda3std3__419piecewise_constructE,(_ZN47_INTERNAL_7c5d29ed_9_kernel_cu_1dcd63d0_28963964cuda3std3__45__cpo4cendE - _ZN47_INTERNAL_7c5d29ed_9_kernel_cu_1dcd63d0_28963964cuda3std3__419piecewise_constructE)
_ZN47_INTERNAL_7c5d29ed_9_kernel_cu_1dcd63d0_28963964cuda3std3__419piecewise_constructE:
	.zero		1
	.type		_ZN47_INTERNAL_7c5d29ed_9_kernel_cu_1dcd63d0_28963964cuda3std3__45__cpo4cendE,@object
	.size		_ZN47_INTERNAL_7c5d29ed_9_kernel_cu_1dcd63d0_28963964cuda3std3__45__cpo4cendE,(_ZN47_INTERNAL_7c5d29ed_9_kernel_cu_1dcd63d0_28963964cuda3std6ranges3__45__cpo4swapE - _ZN47_INTERNAL_7c5d29ed_9_kernel_cu_1dcd63d0_28963964cuda3std3__45__cpo4cendE)
_ZN47_INTERNAL_7c5d29ed_9_kernel_cu_1dcd63d0_28963964cuda3std3__45__cpo4cendE:
	.zero		1
	.type		_ZN47_INTERNAL_7c5d29ed_9_kernel_cu_1dcd63d0_28963964cuda3std6ranges3__45__cpo4swapE,@object
	.size		_ZN47_INTERNAL_7c5d29ed_9_kernel_cu_1dcd63d0_28963964cuda3std6ranges3__45__cpo4swapE,(.L_10 - _ZN47_INTERNAL_7c5d29ed_9_kernel_cu_1dcd63d0_28963964cuda3std6ranges3__45__cpo4swapE)
_ZN47_INTERNAL_7c5d29ed_9_kernel_cu_1dcd63d0_28963964cuda3std6ranges3__45__cpo4swapE:
	.zero		1
.L_10:


//--------------------- .nv.constant0._ZN9deep_gemm24sm100_fp8_gemm_1d1d_implILN4cute4UMMA5MajorE0ELS3_0ELj0ELj4096ELj7168ELj128ELj224ELj128ELj1ELj128ELj128ELj64ELj4ELj128ELj128ELj1ELb0ELj152ELNS_8GemmTypeE0ELb0EN7cutlass10bfloat16_tENS_16EpilogueIdentityEEEvPijjj14CUtensorMap_stS9_S9_S9_S9_ --------------------------
	.section	.nv.constant0._ZN9deep_gemm24sm100_fp8_gemm_1d1d_implILN4cute4UMMA5MajorE0ELS3_0ELj0ELj4096ELj7168ELj128ELj224ELj128ELj1ELj128ELj128ELj64ELj4ELj128ELj128ELj1ELb0ELj152ELNS_8GemmTypeE0ELb0EN7cutlass10bfloat16_tENS_16EpilogueIdentityEEEvPijjj14CUtensorMap_stS9_S9_S9_S9_,"a",@progbits
	.sectionflags	@""
	.align	4
.nv.constant0._ZN9deep_gemm24sm100_fp8_gemm_1d1d_implILN4cute4UMMA5MajorE0ELS3_0ELj0ELj4096ELj7168ELj128ELj224ELj128ELj1ELj128ELj128ELj64ELj4ELj128ELj128ELj1ELb0ELj152ELNS_8GemmTypeE0ELb0EN7cutlass10bfloat16_tENS_16EpilogueIdentityEEEvPijjj14CUtensorMap_stS9_S9_S9_S9_:
	.zero		1600


//--------------------- SYMBOLS --------------------------

	.type		.nv.reservedSmem.offset0,@object
	.size		.nv.reservedSmem.offset0,0x4
	.type		.nv.reservedSmem.cap,@object
	.size		.nv.reservedSmem.cap,0x4
